// auto-generated by cutlass_sweep.gemm — config: {"arch": "sm_90", "cluster_m": 2, "cluster_n": 1, "dtype": "int8", "stages": 3, "tile_k": 32, "tile_m": 256, "tile_n": 256}
#include "cutlass/cutlass.h"
#include "cutlass/gemm/collective/collective_builder.hpp"
#include "cutlass/gemm/device/gemm_universal_adapter.h"
#include "cutlass/gemm/kernel/gemm_universal.hpp"
#include "cutlass/epilogue/collective/collective_builder.hpp"

using ElemA = int8_t;
using ElemB = int8_t;
using ElemCD = int8_t;
using Acc  = int32_t;
using TileShape    = cute::Shape<cute::_256, cute::_256, cute::_32>;
using ClusterShape = cute::Shape<cute::_2, cute::_1, cute::_1>;

using CollectiveEpilogue = typename cutlass::epilogue::collective::CollectiveBuilder<
    cutlass::arch::Sm90, cutlass::arch::OpClassTensorOp,
    TileShape, ClusterShape,
    cutlass::epilogue::collective::EpilogueTileAuto,
    Acc, Acc,
    ElemCD, cutlass::layout::RowMajor, 128 / cutlass::sizeof_bits<ElemCD>::value,
    ElemCD, cutlass::layout::RowMajor, 128 / cutlass::sizeof_bits<ElemCD>::value,
    cutlass::epilogue::collective::EpilogueScheduleAuto
  >::CollectiveOp;

using CollectiveMainloop = typename cutlass::gemm::collective::CollectiveBuilder<
    cutlass::arch::Sm90, cutlass::arch::OpClassTensorOp,
    ElemA, cutlass::layout::RowMajor, 128 / cutlass::sizeof_bits<ElemA>::value,
    ElemB, cutlass::layout::ColumnMajor, 128 / cutlass::sizeof_bits<ElemB>::value,
    Acc,
    TileShape, ClusterShape,
    cutlass::gemm::collective::StageCount<3>,
    cutlass::gemm::collective::KernelScheduleAuto
  >::CollectiveOp;

using GemmKernel = cutlass::gemm::kernel::GemmUniversal<
    cute::Shape<int,int,int,int>,
    CollectiveMainloop,
    CollectiveEpilogue
>;
using Gemm = cutlass::gemm::device::GemmUniversalAdapter<GemmKernel>;

// Force the device kernel symbol into the cubin without needing a host main.
auto* _anchor = &cutlass::device_kernel<GemmKernel>;


// ===== COMPILED SASS (sm_90a) =====

	.target	sm_90a

	.elftype	@"ET_EXEC"


//--------------------- .note.nv.tkinfo           --------------------------
	.section	.note.nv.tkinfo,"",@"SHT_NOTE"
	.sectionflags	@"SHF_NOTE_NV_TKINFO"
	.tkinfo
        /*0018*/ 	.word	0x00000002
        /*0030*/ 	.string	""
        /*0030*/ 	.string	"ptxas"
        /*0030*/ 	.string	"Cuda compilation tools, release 13.0, V13.0.88"
        /*0030*/ 	.string	"Build cuda_13.0.r13.0/compiler.36424714_0"
        /*0030*/ 	.string	"-arch sm_90a -m 64 "



//--------------------- .note.nv.cuinfo           --------------------------
	.section	.note.nv.cuinfo,"",@"SHT_NOTE"
	.sectionflags	@"SHF_NOTE_NV_CUINFO"
        /*0018*/ 	.short	0x0002
        /*001a*/ 	.short	0x005a
        /*001c*/ 	.short	0x0082
	.zero		2


//--------------------- .nv.info                  --------------------------
	.section	.nv.info,"",@"SHT_CUDA_INFO"
	.align	4


	//----- nvinfo : EIATTR_REGCOUNT
	.align		4
        /*0000*/ 	.byte	0x04, 0x2f
        /*0002*/ 	.short	(.L_15 - .L_14)
	.align		4
.L_14:
        /*0004*/ 	.word	index@(_ZN7cutlass13device_kernelINS_4gemm6kernel13GemmUniversalIN4cute5tupleIJiiiiEEENS1_10collective13CollectiveMmaINS1_34MainloopSm90TmaGmmaWarpSpecializedILi3ENS5_IJNS4_1CILi2EEENSA_ILi1EEESC_EEENS1_35KernelTmaWarpSpecializedCooperativeEEENS5_IJNSA_ILi256EEESG_NSA_ILi32EEEEEEaNS5_IJlSC_lEEEaSJ_NS4_8TiledMMAINS4_8MMA_AtomIJNS4_4SM904GMMA27MMA_64x256x32_S32S8S8_SS_TNEEEENS4_6LayoutISD_NS5_IJSC_NSA_ILi0EEESR_EEEEENS5_IJNS4_10UnderscoreESU_SU_EEEEENS4_13SM90_TMA_LOADENS4_14ComposedLayoutINS4_7SwizzleILi1ELi4ELi3EEENS4_18smem_ptr_flag_bitsILi8EEENSQ_INS5_IJNSA_ILi8EEESH_EEENS5_IJSH_SC_EEEEEEEvNS4_8identityENS4_23SM90_TMA_LOAD_MULTICASTES17_vS18_EENS_8epilogue10collective6detail29Sm90TmaWarpSpecializedAdapterINS1C_15DefaultEpilogueIaSJ_SJ_NS1B_6thread17LinearCombinationIaLi1EiiLNS1G_9ScaleType4KindE0ELNS_15FloatRoundStyleE2EaEENS1_15EpilogueDefaultEEEEEvvEEEEvNT_6ParamsE)
        /*0008*/ 	.word	0x000000a8


	//----- nvinfo : EIATTR_FRAME_SIZE
	.align		4
.L_15:
        /*000c*/ 	.byte	0x04, 0x11
        /*000e*/ 	.short	(.L_17 - .L_16)
	.align		4
.L_16:
        /*0010*/ 	.word	index@(_ZN7cutlass13device_kernelINS_4gemm6kernel13GemmUniversalIN4cute5tupleIJiiiiEEENS1_10collective13CollectiveMmaINS1_34MainloopSm90TmaGmmaWarpSpecializedILi3ENS5_IJNS4_1CILi2EEENSA_ILi1EEESC_EEENS1_35KernelTmaWarpSpecializedCooperativeEEENS5_IJNSA_ILi256EEESG_NSA_ILi32EEEEEEaNS5_IJlSC_lEEEaSJ_NS4_8TiledMMAINS4_8MMA_AtomIJNS4_4SM904GMMA27MMA_64x256x32_S32S8S8_SS_TNEEEENS4_6LayoutISD_NS5_IJSC_NSA_ILi0EEESR_EEEEENS5_IJNS4_10UnderscoreESU_SU_EEEEENS4_13SM90_TMA_LOADENS4_14ComposedLayoutINS4_7SwizzleILi1ELi4ELi3EEENS4_18smem_ptr_flag_bitsILi8EEENSQ_INS5_IJNSA_ILi8EEESH_EEENS5_IJSH_SC_EEEEEEEvNS4_8identityENS4_23SM90_TMA_LOAD_MULTICASTES17_vS18_EENS_8epilogue10collective6detail29Sm90TmaWarpSpecializedAdapterINS1C_15DefaultEpilogueIaSJ_SJ_NS1B_6thread17LinearCombinationIaLi1EiiLNS1G_9ScaleType4KindE0ELNS_15FloatRoundStyleE2EaEENS1_15EpilogueDefaultEEEEEvvEEEEvNT_6ParamsE)
        /*0014*/ 	.word	0x000002c0


	//----- nvinfo : EIATTR_MIN_STACK_SIZE
	.align		4
.L_17:
        /*0018*/ 	.byte	0x04, 0x12
        /*001a*/ 	.short	(.L_19 - .L_18)
	.align		4
.L_18:
        /*001c*/ 	.word	index@(_ZN7cutlass13device_kernelINS_4gemm6kernel13GemmUniversalIN4cute5tupleIJiiiiEEENS1_10collective13CollectiveMmaINS1_34MainloopSm90TmaGmmaWarpSpecializedILi3ENS5_IJNS4_1CILi2EEENSA_ILi1EEESC_EEENS1_35KernelTmaWarpSpecializedCooperativeEEENS5_IJNSA_ILi256EEESG_NSA_ILi32EEEEEEaNS5_IJlSC_lEEEaSJ_NS4_8TiledMMAINS4_8MMA_AtomIJNS4_4SM904GMMA27MMA_64x256x32_S32S8S8_SS_TNEEEENS4_6LayoutISD_NS5_IJSC_NSA_ILi0EEESR_EEEEENS5_IJNS4_10UnderscoreESU_SU_EEEEENS4_13SM90_TMA_LOADENS4_14ComposedLayoutINS4_7SwizzleILi1ELi4ELi3EEENS4_18smem_ptr_flag_bitsILi8EEENSQ_INS5_IJNSA_ILi8EEESH_EEENS5_IJSH_SC_EEEEEEEvNS4_8identityENS4_23SM90_TMA_LOAD_MULTICASTES17_vS18_EENS_8epilogue10collective6detail29Sm90TmaWarpSpecializedAdapterINS1C_15DefaultEpilogueIaSJ_SJ_NS1B_6thread17LinearCombinationIaLi1EiiLNS1G_9ScaleType4KindE0ELNS_15FloatRoundStyleE2EaEENS1_15EpilogueDefaultEEEEEvvEEEEvNT_6ParamsE)
        /*0020*/ 	.word	0x000002c0
.L_19:


//--------------------- .nv.compat                --------------------------
	.section	.nv.compat,"",@"SHT_CUDA_COMPAT_INFO"
	.align	4
        /*0000*/ 	.byte	0x02, 0x09, 0x01, 0x00, 0x02, 0x02, 0x04, 0x00, 0x02, 0x05, 0x05, 0x00, 0x03, 0x07, 0x01, 0x01
        /*0010*/ 	.byte	0x02, 0x03, 0x01, 0x00, 0x02, 0x06, 0x01, 0x00, 0x04, 0x0b, 0x08, 0x00, 0x00, 0x00, 0x00, 0x00
        /*0020*/ 	.byte	0x00, 0x00, 0x00, 0x00


//--------------------- .nv.info._ZN7cutlass13device_kernelINS_4gemm6kernel13GemmUniversalIN4cute5tupleIJiiiiEEENS1_10collective13CollectiveMmaINS1_34MainloopSm90TmaGmmaWarpSpecializedILi3ENS5_IJNS4_1CILi2EEENSA_ILi1EEESC_EEENS1_35KernelTmaWarpSpecializedCooperativeEEENS5_IJNSA_ILi256EEESG_NSA_ILi32EEEEEEaNS5_IJlSC_lEEEaSJ_NS4_8TiledMMAINS4_8MMA_AtomIJNS4_4SM904GMMA27MMA_64x256x32_S32S8S8_SS_TNEEEENS4_6LayoutISD_NS5_IJSC_NSA_ILi0EEESR_EEEEENS5_IJNS4_10UnderscoreESU_SU_EEEEENS4_13SM90_TMA_LOADENS4_14ComposedLayoutINS4_7SwizzleILi1ELi4ELi3EEENS4_18smem_ptr_flag_bitsILi8EEENSQ_INS5_IJNSA_ILi8EEESH_EEENS5_IJSH_SC_EEEEEEEvNS4_8identityENS4_23SM90_TMA_LOAD_MULTICASTES17_vS18_EENS_8epilogue10collective6detail29Sm90TmaWarpSpecializedAdapterINS1C_15DefaultEpilogueIaSJ_SJ_NS1B_6thread17LinearCombinationIaLi1EiiLNS1G_9ScaleType4KindE0ELNS_15FloatRoundStyleE2EaEENS1_15EpilogueDefaultEEEEEvvEEEEvNT_6ParamsE --------------------------
	.section	.nv.info._ZN7cutlass13device_kernelINS_4gemm6kernel13GemmUniversalIN4cute5tupleIJiiiiEEENS1_10collective13CollectiveMmaINS1_34MainloopSm90TmaGmmaWarpSpecializedILi3ENS5_IJNS4_1CILi2EEENSA_ILi1EEESC_EEENS1_35KernelTmaWarpSpecializedCooperativeEEENS5_IJNSA_ILi256EEESG_NSA_ILi32EEEEEEaNS5_IJlSC_lEEEaSJ_NS4_8TiledMMAINS4_8MMA_AtomIJNS4_4SM904GMMA27MMA_64x256x32_S32S8S8_SS_TNEEEENS4_6LayoutISD_NS5_IJSC_NSA_ILi0EEESR_EEEEENS5_IJNS4_10UnderscoreESU_SU_EEEEENS4_13SM90_TMA_LOADENS4_14ComposedLayoutINS4_7SwizzleILi1ELi4ELi3EEENS4_18smem_ptr_flag_bitsILi8EEENSQ_INS5_IJNSA_ILi8EEESH_EEENS5_IJSH_SC_EEEEEEEvNS4_8identityENS4_23SM90_TMA_LOAD_MULTICASTES17_vS18_EENS_8epilogue10collective6detail29Sm90TmaWarpSpecializedAdapterINS1C_15DefaultEpilogueIaSJ_SJ_NS1B_6thread17LinearCombinationIaLi1EiiLNS1G_9ScaleType4KindE0ELNS_15FloatRoundStyleE2EaEENS1_15EpilogueDefaultEEEEEvvEEEEvNT_6ParamsE,"",@"SHT_CUDA_INFO"
	.sectionflags	@""
	.align	4


	//----- nvinfo : EIATTR_CUDA_API_VERSION
	.align		4
        /*0000*/ 	.byte	0x04, 0x37
        /*0002*/ 	.short	(.L_21 - .L_20)
.L_20:
        /*0004*/ 	.word	0x00000082


	//----- nvinfo : EIATTR_KPARAM_INFO
	.align		4
.L_21:
        /*0008*/ 	.byte	0x04, 0x17
        /*000a*/ 	.short	(.L_23 - .L_22)
.L_22:
        /*000c*/ 	.word	0x00000000
        /*0010*/ 	.short	0x0000
        /*0012*/ 	.short	0x0070
        /*0014*/ 	.byte	0x00, 0xf0, 0x01, 0x10


	//----- nvinfo : EIATTR_SPARSE_MMA_MASK
	.align		4
.L_23:
        /*0018*/ 	.byte	0x03, 0x50
        /*001a*/ 	.short	0x0000


	//----- nvinfo : EIATTR_MAXREG_COUNT
	.align		4
        /*001c*/ 	.byte	0x03, 0x1b
        /*001e*/ 	.short	0x00a8


	//----- nvinfo : EIATTR_NUM_BARRIERS
	.align		4
        /*0020*/ 	.byte	0x02, 0x4c
        /*0022*/ 	.byte	0x01
	.zero		1


	//----- nvinfo : EIATTR_EXTERNS
	.align		4
        /*0024*/ 	.byte	0x04, 0x0f
        /*0026*/ 	.short	(.L_25 - .L_24)


	//   ....[0]....
	.align		4
.L_24:
        /*0028*/ 	.word	index@(__assertfail)


	//----- nvinfo : EIATTR_ANNOTATIONS
	.align		4
.L_25:
        /*002c*/ 	.byte	0x04, 0x55
        /*002e*/ 	.short	(.L_27 - .L_26)


	//   ....[0]....
.L_26:
        /*0030*/ 	.word	0x00000001
        /*0034*/ 	.byte	0xd0, 0x09, 0x00, 0x00, 0x01, 0x00, 0x00, 0x00, 0xf0, 0x09, 0x00, 0x00, 0x01, 0x00, 0x00, 0x00
        /* <DEDUP_REMOVED lines=251> */
        /*0ff4*/ 	.byte	0xf0, 0x18, 0x01, 0x00, 0x01, 0x00, 0x00, 0x00, 0x10, 0x19, 0x01, 0x00


	//----- nvinfo : EIATTR_MERCURY_ISA_VERSION
	.align		4
.L_27:
        /*1000*/ 	.byte	0x03, 0x5f
        /*1002*/ 	.short	0x0101


	//----- nvinfo : EIATTR_INT_WARP_WIDE_INSTR_OFFSETS
	.align		4
        /*1004*/ 	.byte	0x04, 0x31
        /*1006*/ 	.short	(.L_29 - .L_28)


	//   ....[0]....
.L_28:
        /*1008*/ 	.word	0x00000560


	//   ....[1]....
        /*100c*/ 	.word	0x00000570


	//   ....[2]....
        /*1010*/ 	.word	0x000006f0


	//----- nvinfo : EIATTR_COOP_GROUP_MASK_REGIDS
	.align		4
.L_29:
        /*1014*/ 	.byte	0x04, 0x29
        /*1016*/ 	.short	(.L_31 - .L_30)


	//   ....[0]....
.L_30:
        /*1018*/ 	.word	0xffffffff


	//   ....[1]....
        /*101c*/ 	.word	0xffffffff


	//   ....[2]....
        /*1020*/ 	.word	0xffffffff


	//   ....[3]....
        /*1024*/ 	.word	0xffffffff


	//   ....[4]....
        /*1028*/ 	.word	0xffffffff


	//   ....[5]....
        /*102c*/ 	.word	0xffffffff


	//----- nvinfo : EIATTR_COOP_GROUP_INSTR_OFFSETS
	.align		4
.L_31:
        /*1030*/ 	.byte	0x04, 0x28
        /*1032*/ 	.short	(.L_33 - .L_32)


	//   ....[0]....
.L_32:
        /*1034*/ 	.word	0x00000070


	//   ....[1]....
        /*1038*/ 	.word	0x00000080


	//   ....[2]....
        /*103c*/ 	.word	0x000001a0


	//   ....[3]....
        /*1040*/ 	.word	0x000003b0


	//   ....[4]....
        /*1044*/ 	.word	0x00000820


	//   ....[5]....
        /*1048*/ 	.word	0x000013f0


	//----- nvinfo : EIATTR_REG_RECONFIG
	.align		4
.L_33:
        /*104c*/ 	.byte	0x01, 0x54
	.zero		2


	//----- nvinfo : EIATTR_SYSCALL_OFFSETS
	.align		4
        /*1050*/ 	.byte	0x04, 0x46
        /*1052*/ 	.short	(.L_35 - .L_34)


	//   ....[0]....
.L_34:
        /*1054*/ 	.word	0x000015b0


	//----- nvinfo : EIATTR_MBARRIER_INSTR_OFFSETS
	.align		4
.L_35:
        /*1058*/ 	.byte	0x04, 0x39
        /*105a*/ 	.short	(.L_37 - .L_36)


	//   ....[0]....
.L_36:
        /*105c*/ 	.word	0x00000320
        /*1060*/ 	.word	0x000000ff
        /*1064*/ 	.word	0x00000000
        /*1068*/ 	.short	0x0100
        /*106a*/ 	.byte	0x08
	.zero		1


	//   ....[1]....
        /*106c*/ 	.word	0x00000330
        /*1070*/ 	.word	0x000000ff
        /*1074*/ 	.word	0x00000018
        /*1078*/ 	.short	0x0100
        /*107a*/ 	.byte	0x08
	.zero		1


	//   ....[2]....
        /*107c*/ 	.word	0x00000340
        /*1080*/ 	.word	0x000000ff
        /*1084*/ 	.word	0x00000008
        /*1088*/ 	.short	0x0100
        /*108a*/ 	.byte	0x08
	.zero		1


	//   ....[3]....
        /*108c*/ 	.word	0x00000350
        /*1090*/ 	.word	0x000000ff
        /*1094*/ 	.word	0x00000020
        /*1098*/ 	.short	0x0100
        /*109a*/ 	.byte	0x08
	.zero		1


	//   ....[4]....
        /*109c*/ 	.word	0x00000360
        /*10a0*/ 	.word	0x000000ff
        /*10a4*/ 	.word	0x00000010
        /*10a8*/ 	.short	0x0100
        /*10aa*/ 	.byte	0x08
	.zero		1


	//   ....[5]....
        /*10ac*/ 	.word	0x00000370
        /*10b0*/ 	.word	0x000000ff
        /*10b4*/ 	.word	0x00000028
        /*10b8*/ 	.short	0x0100
        /*10ba*/ 	.byte	0x08
	.zero		1


	//   ....[6]....
        /*10bc*/ 	.word	0x00000750
        /*10c0*/ 	.word	0x000000ff
        /*10c4*/ 	.word	0x00000040
        /*10c8*/ 	.short	0x0100
        /*10ca*/ 	.byte	0x06
	.zero		1


	//   ....[7]....
        /*10cc*/ 	.word	0x00000780
        /*10d0*/ 	.word	0x000000ff
        /*10d4*/ 	.word	0x00000048
        /*10d8*/ 	.short	0x0100
        /*10da*/ 	.byte	0x06
	.zero		1


	//   ....[8]....
        /*10dc*/ 	.word	0x00001690
        /*10e0*/ 	.word	0x00000003
        /*10e4*/ 	.word	0x00000000
        /*10e8*/ 	.short	0x010a
        /*10ea*/ 	.byte	0x3f
	.zero		1


	//   ....[9]....
        /*10ec*/ 	.word	0x000016d0
        /*10f0*/ 	.word	0x00000003
        /*10f4*/ 	.word	0x00000000
        /*10f8*/ 	.short	0x010a
        /*10fa*/ 	.byte	0x3f
	.zero		1


	//   ....[10]....
        /*10fc*/ 	.word	0x00001d70
        /*1100*/ 	.word	0x00000005
        /*1104*/ 	.word	0x00000000
        /*1108*/ 	.short	0x010a
        /*110a*/ 	.byte	0x3f
	.zero		1


	//   ....[11]....
        /*110c*/ 	.word	0x00001db0
        /*1110*/ 	.word	0x00000005
        /*1114*/ 	.word	0x00000000
        /*1118*/ 	.short	0x010a
        /*111a*/ 	.byte	0x3f
	.zero		1


	//   ....[12]....
        /*111c*/ 	.word	0x000029e0
        /*1120*/ 	.word	0x00000005
        /*1124*/ 	.word	0x00000000
        /*1128*/ 	.short	0x0101
        /*112a*/ 	.byte	0x3f
	.zero		1


	//   ....[13]....
        /*112c*/ 	.word	0x00002bf0
        /*1130*/ 	.word	0x00000000
        /*1134*/ 	.word	0x00000000
        /*1138*/ 	.short	0x0101
        /*113a*/ 	.byte	0x3f
	.zero		1


	//   ....[14]....
        /*113c*/ 	.word	0x00011480
        /*1140*/ 	.word	0x0000000c
        /*1144*/ 	.word	0x00000018
        /*1148*/ 	.short	0x010a
        /*114a*/ 	.byte	0x3f
	.zero		1


	//   ....[15]....
        /*114c*/ 	.word	0x00011810
        /*1150*/ 	.word	0x00000002
        /*1154*/ 	.word	0x00000048
        /*1158*/ 	.short	0x0101
        /*115a*/ 	.byte	0x3f
	.zero		1


	//   ....[16]....
        /*115c*/ 	.word	0x00012010
        /*1160*/ 	.word	0x00000005
        /*1164*/ 	.word	0x00000000
        /*1168*/ 	.short	0x010a
        /*116a*/ 	.byte	0x3f
	.zero		1


	//   ....[17]....
        /*116c*/ 	.word	0x000120a0
        /*1170*/ 	.word	0x00000007
        /*1174*/ 	.word	0x00000000
        /*1178*/ 	.short	0x010a
        /*117a*/ 	.byte	0x3f
	.zero		1


	//   ....[18]....
        /*117c*/ 	.word	0x00012130
        /*1180*/ 	.word	0x00000003
        /*1184*/ 	.word	0x00000000
        /*1188*/ 	.short	0x010a
        /*118a*/ 	.byte	0x3f
	.zero		1


	//   ....[19]....
        /*118c*/ 	.word	0x00012190
        /*1190*/ 	.word	0x00000003
        /*1194*/ 	.word	0x00000000
        /*1198*/ 	.short	0x010a
        /*119a*/ 	.byte	0x3f
	.zero		1


	//   ....[20]....
        /*119c*/ 	.word	0x000121e0
        /*11a0*/ 	.word	0x00000005
        /*11a4*/ 	.word	0x00000000
        /*11a8*/ 	.short	0x010a
        /*11aa*/ 	.byte	0x3f
	.zero		1


	//   ....[21]....
        /*11ac*/ 	.word	0x000122b0
        /*11b0*/ 	.word	0x0000000c
        /*11b4*/ 	.word	0x00000018
        /*11b8*/ 	.short	0x010a
        /*11ba*/ 	.byte	0x3f
	.zero		1


	//   ....[22]....
        /*11bc*/ 	.word	0x00012380
        /*11c0*/ 	.word	0x00000005
        /*11c4*/ 	.word	0x00000000
        /*11c8*/ 	.short	0x010a
        /*11ca*/ 	.byte	0x3f
	.zero		1


	//   ....[23]....
        /*11cc*/ 	.word	0x000123d0
        /*11d0*/ 	.word	0x00000007
        /*11d4*/ 	.word	0x00000000
        /*11d8*/ 	.short	0x010a
        /*11da*/ 	.byte	0x3f
	.zero		1


	//----- nvinfo : EIATTR_NUM_MBARRIERS
	.align		4
.L_37:
        /*11dc*/ 	.byte	0x03, 0x38
        /*11de*/ 	.short	0x0008


	//----- nvinfo : EIATTR_EXIT_INSTR_OFFSETS
	.align		4
        /*11e0*/ 	.byte	0x04, 0x1c
        /*11e2*/ 	.short	(.L_39 - .L_38)


	//   ....[0]....
.L_38:
        /*11e4*/ 	.word	0x00000a80


	//   ....[1]....
        /*11e8*/ 	.word	0x00001310


	//   ....[2]....
        /*11ec*/ 	.word	0x00010ac0


	//   ....[3]....
        /*11f0*/ 	.word	0x000110e0


	//   ....[4]....
        /*11f4*/ 	.word	0x00012180


	//----- nvinfo : EIATTR_MAX_THREADS
	.align		4
.L_39:
        /*11f8*/ 	.byte	0x04, 0x05
        /*11fa*/ 	.short	(.L_41 - .L_40)
.L_40:
        /*11fc*/ 	.word	0x00000180
        /*1200*/ 	.word	0x00000001
        /*1204*/ 	.word	0x00000001


	//----- nvinfo : EIATTR_CRS_STACK_SIZE
	.align		4
.L_41:
        /*1208*/ 	.byte	0x04, 0x1e
        /*120a*/ 	.short	(.L_43 - .L_42)
.L_42:
        /*120c*/ 	.word	0x00000000


	//----- nvinfo : EIATTR_CBANK_PARAM_SIZE
	.align		4
.L_43:
        /*1210*/ 	.byte	0x03, 0x19
        /*1212*/ 	.short	0x0470


	//----- nvinfo : EIATTR_PARAM_CBANK
	.align		4
        /*1214*/ 	.byte	0x04, 0x0a
        /*1216*/ 	.short	(.L_45 - .L_44)
	.align		4
.L_44:
        /*1218*/ 	.word	index@(.nv.constant0._ZN7cutlass13device_kernelINS_4gemm6kernel13GemmUniversalIN4cute5tupleIJiiiiEEENS1_10collective13CollectiveMmaINS1_34MainloopSm90TmaGmmaWarpSpecializedILi3ENS5_IJNS4_1CILi2EEENSA_ILi1EEESC_EEENS1_35KernelTmaWarpSpecializedCooperativeEEENS5_IJNSA_ILi256EEESG_NSA_ILi32EEEEEEaNS5_IJlSC_lEEEaSJ_NS4_8TiledMMAINS4_8MMA_AtomIJNS4_4SM904GMMA27MMA_64x256x32_S32S8S8_SS_TNEEEENS4_6LayoutISD_NS5_IJSC_NSA_ILi0EEESR_EEEEENS5_IJNS4_10UnderscoreESU_SU_EEEEENS4_13SM90_TMA_LOADENS4_14ComposedLayoutINS4_7SwizzleILi1ELi4ELi3EEENS4_18smem_ptr_flag_bitsILi8EEENSQ_INS5_IJNSA_ILi8EEESH_EEENS5_IJSH_SC_EEEEEEEvNS4_8identityENS4_23SM90_TMA_LOAD_MULTICASTES17_vS18_EENS_8epilogue10collective6detail29Sm90TmaWarpSpecializedAdapterINS1C_15DefaultEpilogueIaSJ_SJ_NS1B_6thread17LinearCombinationIaLi1EiiLNS1G_9ScaleType4KindE0ELNS_15FloatRoundStyleE2EaEENS1_15EpilogueDefaultEEEEEvvEEEEvNT_6ParamsE)
        /*121c*/ 	.short	0x0210
        /*121e*/ 	.short	0x0470


	//----- nvinfo : EIATTR_SW_WAR
	.align		4
.L_45:
        /*1220*/ 	.byte	0x04, 0x36
        /*1222*/ 	.short	(.L_47 - .L_46)
.L_46:
        /*1224*/ 	.word	0x00000008
.L_47:


//--------------------- .nv.callgraph             --------------------------
	.section	.nv.callgraph,"",@"SHT_CUDA_CALLGRAPH"
	.align	4
	.sectionentsize	8
	.align		4
        /*0000*/ 	.word	0x00000000
	.align		4
        /*0004*/ 	.word	0xffffffff
	.align		4
        /*0008*/ 	.word	index@(_ZN7cutlass13device_kernelINS_4gemm6kernel13GemmUniversalIN4cute5tupleIJiiiiEEENS1_10collective13CollectiveMmaINS1_34MainloopSm90TmaGmmaWarpSpecializedILi3ENS5_IJNS4_1CILi2EEENSA_ILi1EEESC_EEENS1_35KernelTmaWarpSpecializedCooperativeEEENS5_IJNSA_ILi256EEESG_NSA_ILi32EEEEEEaNS5_IJlSC_lEEEaSJ_NS4_8TiledMMAINS4_8MMA_AtomIJNS4_4SM904GMMA27MMA_64x256x32_S32S8S8_SS_TNEEEENS4_6LayoutISD_NS5_IJSC_NSA_ILi0EEESR_EEEEENS5_IJNS4_10UnderscoreESU_SU_EEEEENS4_13SM90_TMA_LOADENS4_14ComposedLayoutINS4_7SwizzleILi1ELi4ELi3EEENS4_18smem_ptr_flag_bitsILi8EEENSQ_INS5_IJNSA_ILi8EEESH_EEENS5_IJSH_SC_EEEEEEEvNS4_8identityENS4_23SM90_TMA_LOAD_MULTICASTES17_vS18_EENS_8epilogue10collective6detail29Sm90TmaWarpSpecializedAdapterINS1C_15DefaultEpilogueIaSJ_SJ_NS1B_6thread17LinearCombinationIaLi1EiiLNS1G_9ScaleType4KindE0ELNS_15FloatRoundStyleE2EaEENS1_15EpilogueDefaultEEEEEvvEEEEvNT_6ParamsE)
	.align		4
        /*000c*/ 	.word	index@(__assertfail)
	.align		4
        /*0010*/ 	.word	0x00000000
	.align		4
        /*0014*/ 	.word	0xfffffffe
	.align		4
        /*0018*/ 	.word	0x00000000
	.align		4
        /*001c*/ 	.word	0xfffffffd
	.align		4
        /*0020*/ 	.word	0x00000000
	.align		4
        /*0024*/ 	.word	0xfffffffc


//--------------------- .nv.constant4             --------------------------
	.section	.nv.constant4,"a",@progbits
	.align	8
	.align		8
.nv.constant4:
        /*0000*/ 	.dword	__assertfail
	.align		8
        /*0008*/ 	.dword	__unnamed_1
	.align		8
        /*0010*/ 	.dword	_ZN39_INTERNAL_6c333ac6_4_k_cu_2e4fba4b_71814cuda3std3__45__cpo5beginE
	.align		8
        /*0018*/ 	.dword	_ZN39_INTERNAL_6c333ac6_4_k_cu_2e4fba4b_71814cuda3std3__45__cpo3endE
	.align		8
        /*0020*/ 	.dword	_ZN39_INTERNAL_6c333ac6_4_k_cu_2e4fba4b_71814cuda3std3__45__cpo6cbeginE
	.align		8
        /*0028*/ 	.dword	_ZN39_INTERNAL_6c333ac6_4_k_cu_2e4fba4b_71814cuda3std3__45__cpo4cendE
	.align		8
        /*0030*/ 	.dword	_ZN39_INTERNAL_6c333ac6_4_k_cu_2e4fba4b_71814cuda3std3__441_GLOBAL__N__6c333ac6_4_k_cu_2e4fba4b_71816ignoreE
	.align		8
        /*0038*/ 	.dword	_ZN39_INTERNAL_6c333ac6_4_k_cu_2e4fba4b_71814cuda3std3__419piecewise_constructE
	.align		8
        /*0040*/ 	.dword	_ZN39_INTERNAL_6c333ac6_4_k_cu_2e4fba4b_71814cuda3std3__48in_placeE
	.align		8
        /*0048*/ 	.dword	_ZN39_INTERNAL_6c333ac6_4_k_cu_2e4fba4b_71814cuda3std6ranges3__45__cpo4swapE
	.align		8
        /*0050*/ 	.dword	_ZN39_INTERNAL_6c333ac6_4_k_cu_2e4fba4b_71814cuda3std6ranges3__45__cpo9iter_moveE
	.align		8
        /*0058*/ 	.dword	_ZN39_INTERNAL_6c333ac6_4_k_cu_2e4fba4b_71814cute7productE
	.align		8
        /*0060*/ 	.dword	_ZN39_INTERNAL_6c333ac6_4_k_cu_2e4fba4b_71814cute1_E
	.align		8
        /*0068*/ 	.dword	$str$22
	.align		8
        /*0070*/ 	.dword	$str$23


//--------------------- .text._ZN7cutlass13device_kernelINS_4gemm6kernel13GemmUniversalIN4cute5tupleIJiiiiEEENS1_10collective13CollectiveMmaINS1_34MainloopSm90TmaGmmaWarpSpecializedILi3ENS5_IJNS4_1CILi2EEENSA_ILi1EEESC_EEENS1_35KernelTmaWarpSpecializedCooperativeEEENS5_IJNSA_ILi256EEESG_NSA_ILi32EEEEEEaNS5_IJlSC_lEEEaSJ_NS4_8TiledMMAINS4_8MMA_AtomIJNS4_4SM904GMMA27MMA_64x256x32_S32S8S8_SS_TNEEEENS4_6LayoutISD_NS5_IJSC_NSA_ILi0EEESR_EEEEENS5_IJNS4_10UnderscoreESU_SU_EEEEENS4_13SM90_TMA_LOADENS4_14ComposedLayoutINS4_7SwizzleILi1ELi4ELi3EEENS4_18smem_ptr_flag_bitsILi8EEENSQ_INS5_IJNSA_ILi8EEESH_EEENS5_IJSH_SC_EEEEEEEvNS4_8identityENS4_23SM90_TMA_LOAD_MULTICASTES17_vS18_EENS_8epilogue10collective6detail29Sm90TmaWarpSpecializedAdapterINS1C_15DefaultEpilogueIaSJ_SJ_NS1B_6thread17LinearCombinationIaLi1EiiLNS1G_9ScaleType4KindE0ELNS_15FloatRoundStyleE2EaEENS1_15EpilogueDefaultEEEEEvvEEEEvNT_6ParamsE --------------------------
	.section	.text._ZN7cutlass13device_kernelINS_4gemm6kernel13GemmUniversalIN4cute5tupleIJiiiiEEENS1_10collective13CollectiveMmaINS1_34MainloopSm90TmaGmmaWarpSpecializedILi3ENS5_IJNS4_1CILi2EEENSA_ILi1EEESC_EEENS1_35KernelTmaWarpSpecializedCooperativeEEENS5_IJNSA_ILi256EEESG_NSA_ILi32EEEEEEaNS5_IJlSC_lEEEaSJ_NS4_8TiledMMAINS4_8MMA_AtomIJNS4_4SM904GMMA27MMA_64x256x32_S32S8S8_SS_TNEEEENS4_6LayoutISD_NS5_IJSC_NSA_ILi0EEESR_EEEEENS5_IJNS4_10UnderscoreESU_SU_EEEEENS4_13SM90_TMA_LOADENS4_14ComposedLayoutINS4_7SwizzleILi1ELi4ELi3EEENS4_18smem_ptr_flag_bitsILi8EEENSQ_INS5_IJNSA_ILi8EEESH_EEENS5_IJSH_SC_EEEEEEEvNS4_8identityENS4_23SM90_TMA_LOAD_MULTICASTES17_vS18_EENS_8epilogue10collective6detail29Sm90TmaWarpSpecializedAdapterINS1C_15DefaultEpilogueIaSJ_SJ_NS1B_6thread17LinearCombinationIaLi1EiiLNS1G_9ScaleType4KindE0ELNS_15FloatRoundStyleE2EaEENS1_15EpilogueDefaultEEEEEvvEEEEvNT_6ParamsE,"ax",@progbits
	.align	128
.text._ZN7cutlass13device_kernelINS_4gemm6kernel13GemmUniversalIN4cute5tupleIJiiiiEEENS1_10collective13CollectiveMmaINS1_34MainloopSm90TmaGmmaWarpSpecializedILi3ENS5_IJNS4_1CILi2EEENSA_ILi1EEESC_EEENS1_35KernelTmaWarpSpecializedCooperativeEEENS5_IJNSA_ILi256EEESG_NSA_ILi32EEEEEEaNS5_IJlSC_lEEEaSJ_NS4_8TiledMMAINS4_8MMA_AtomIJNS4_4SM904GMMA27MMA_64x256x32_S32S8S8_SS_TNEEEENS4_6LayoutISD_NS5_IJSC_NSA_ILi0EEESR_EEEEENS5_IJNS4_10UnderscoreESU_SU_EEEEENS4_13SM90_TMA_LOADENS4_14ComposedLayoutINS4_7SwizzleILi1ELi4ELi3EEENS4_18smem_ptr_flag_bitsILi8EEENSQ_INS5_IJNSA_ILi8EEESH_EEENS5_IJSH_SC_EEEEEEEvNS4_8identityENS4_23SM90_TMA_LOAD_MULTICASTES17_vS18_EENS_8epilogue10collective6detail29Sm90TmaWarpSpecializedAdapterINS1C_15DefaultEpilogueIaSJ_SJ_NS1B_6thread17LinearCombinationIaLi1EiiLNS1G_9ScaleType4KindE0ELNS_15FloatRoundStyleE2EaEENS1_15EpilogueDefaultEEEEEvvEEEEvNT_6ParamsE:
        .type           _ZN7cutlass13device_kernelINS_4gemm6kernel13GemmUniversalIN4cute5tupleIJiiiiEEENS1_10collective13CollectiveMmaINS1_34MainloopSm90TmaGmmaWarpSpecializedILi3ENS5_IJNS4_1CILi2EEENSA_ILi1EEESC_EEENS1_35KernelTmaWarpSpecializedCooperativeEEENS5_IJNSA_ILi256EEESG_NSA_ILi32EEEEEEaNS5_IJlSC_lEEEaSJ_NS4_8TiledMMAINS4_8MMA_AtomIJNS4_4SM904GMMA27MMA_64x256x32_S32S8S8_SS_TNEEEENS4_6LayoutISD_NS5_IJSC_NSA_ILi0EEESR_EEEEENS5_IJNS4_10UnderscoreESU_SU_EEEEENS4_13SM90_TMA_LOADENS4_14ComposedLayoutINS4_7SwizzleILi1ELi4ELi3EEENS4_18smem_ptr_flag_bitsILi8EEENSQ_INS5_IJNSA_ILi8EEESH_EEENS5_IJSH_SC_EEEEEEEvNS4_8identityENS4_23SM90_TMA_LOAD_MULTICASTES17_vS18_EENS_8epilogue10collective6detail29Sm90TmaWarpSpecializedAdapterINS1C_15DefaultEpilogueIaSJ_SJ_NS1B_6thread17LinearCombinationIaLi1EiiLNS1G_9ScaleType4KindE0ELNS_15FloatRoundStyleE2EaEENS1_15EpilogueDefaultEEEEEvvEEEEvNT_6ParamsE,@function
        .size           _ZN7cutlass13device_kernelINS_4gemm6kernel13GemmUniversalIN4cute5tupleIJiiiiEEENS1_10collective13CollectiveMmaINS1_34MainloopSm90TmaGmmaWarpSpecializedILi3ENS5_IJNS4_1CILi2EEENSA_ILi1EEESC_EEENS1_35KernelTmaWarpSpecializedCooperativeEEENS5_IJNSA_ILi256EEESG_NSA_ILi32EEEEEEaNS5_IJlSC_lEEEaSJ_NS4_8TiledMMAINS4_8MMA_AtomIJNS4_4SM904GMMA27MMA_64x256x32_S32S8S8_SS_TNEEEENS4_6LayoutISD_NS5_IJSC_NSA_ILi0EEESR_EEEEENS5_IJNS4_10UnderscoreESU_SU_EEEEENS4_13SM90_TMA_LOADENS4_14ComposedLayoutINS4_7SwizzleILi1ELi4ELi3EEENS4_18smem_ptr_flag_bitsILi8EEENSQ_INS5_IJNSA_ILi8EEESH_EEENS5_IJSH_SC_EEEEEEEvNS4_8identityENS4_23SM90_TMA_LOAD_MULTICASTES17_vS18_EENS_8epilogue10collective6detail29Sm90TmaWarpSpecializedAdapterINS1C_15DefaultEpilogueIaSJ_SJ_NS1B_6thread17LinearCombinationIaLi1EiiLNS1G_9ScaleType4KindE0ELNS_15FloatRoundStyleE2EaEENS1_15EpilogueDefaultEEEEEvvEEEEvNT_6ParamsE,(.L_x_585 - _ZN7cutlass13device_kernelINS_4gemm6kernel13GemmUniversalIN4cute5tupleIJiiiiEEENS1_10collective13CollectiveMmaINS1_34MainloopSm90TmaGmmaWarpSpecializedILi3ENS5_IJNS4_1CILi2EEENSA_ILi1EEESC_EEENS1_35KernelTmaWarpSpecializedCooperativeEEENS5_IJNSA_ILi256EEESG_NSA_ILi32EEEEEEaNS5_IJlSC_lEEEaSJ_NS4_8TiledMMAINS4_8MMA_AtomIJNS4_4SM904GMMA27MMA_64x256x32_S32S8S8_SS_TNEEEENS4_6LayoutISD_NS5_IJSC_NSA_ILi0EEESR_EEEEENS5_IJNS4_10UnderscoreESU_SU_EEEEENS4_13SM90_TMA_LOADENS4_14ComposedLayoutINS4_7SwizzleILi1ELi4ELi3EEENS4_18smem_ptr_flag_bitsILi8EEENSQ_INS5_IJNSA_ILi8EEESH_EEENS5_IJSH_SC_EEEEEEEvNS4_8identityENS4_23SM90_TMA_LOAD_MULTICASTES17_vS18_EENS_8epilogue10collective6detail29Sm90TmaWarpSpecializedAdapterINS1C_15DefaultEpilogueIaSJ_SJ_NS1B_6thread17LinearCombinationIaLi1EiiLNS1G_9ScaleType4KindE0ELNS_15FloatRoundStyleE2EaEENS1_15EpilogueDefaultEEEEEvvEEEEvNT_6ParamsE)
        .other          _ZN7cutlass13device_kernelINS_4gemm6kernel13GemmUniversalIN4cute5tupleIJiiiiEEENS1_10collective13CollectiveMmaINS1_34MainloopSm90TmaGmmaWarpSpecializedILi3ENS5_IJNS4_1CILi2EEENSA_ILi1EEESC_EEENS1_35KernelTmaWarpSpecializedCooperativeEEENS5_IJNSA_ILi256EEESG_NSA_ILi32EEEEEEaNS5_IJlSC_lEEEaSJ_NS4_8TiledMMAINS4_8MMA_AtomIJNS4_4SM904GMMA27MMA_64x256x32_S32S8S8_SS_TNEEEENS4_6LayoutISD_NS5_IJSC_NSA_ILi0EEESR_EEEEENS5_IJNS4_10UnderscoreESU_SU_EEEEENS4_13SM90_TMA_LOADENS4_14ComposedLayoutINS4_7SwizzleILi1ELi4ELi3EEENS4_18smem_ptr_flag_bitsILi8EEENSQ_INS5_IJNSA_ILi8EEESH_EEENS5_IJSH_SC_EEEEEEEvNS4_8identityENS4_23SM90_TMA_LOAD_MULTICASTES17_vS18_EENS_8epilogue10collective6detail29Sm90TmaWarpSpecializedAdapterINS1C_15DefaultEpilogueIaSJ_SJ_NS1B_6thread17LinearCombinationIaLi1EiiLNS1G_9ScaleType4KindE0ELNS_15FloatRoundStyleE2EaEENS1_15EpilogueDefaultEEEEEvvEEEEvNT_6ParamsE,@"STO_CUDA_ENTRY STV_DEFAULT"
_ZN7cutlass13device_kernelINS_4gemm6kernel13GemmUniversalIN4cute5tupleIJiiiiEEENS1_10collective13CollectiveMmaINS1_34MainloopSm90TmaGmmaWarpSpecializedILi3ENS5_IJNS4_1CILi2EEENSA_ILi1EEESC_EEENS1_35KernelTmaWarpSpecializedCooperativeEEENS5_IJNSA_ILi256EEESG_NSA_ILi32EEEEEEaNS5_IJlSC_lEEEaSJ_NS4_8TiledMMAINS4_8MMA_AtomIJNS4_4SM904GMMA27MMA_64x256x32_S32S8S8_SS_TNEEEENS4_6LayoutISD_NS5_IJSC_NSA_ILi0EEESR_EEEEENS5_IJNS4_10UnderscoreESU_SU_EEEEENS4_13SM90_TMA_LOADENS4_14ComposedLayoutINS4_7SwizzleILi1ELi4ELi3EEENS4_18smem_ptr_flag_bitsILi8EEENSQ_INS5_IJNSA_ILi8EEESH_EEENS5_IJSH_SC_EEEEEEEvNS4_8identityENS4_23SM90_TMA_LOAD_MULTICASTES17_vS18_EENS_8epilogue10collective6detail29Sm90TmaWarpSpecializedAdapterINS1C_15DefaultEpilogueIaSJ_SJ_NS1B_6thread17LinearCombinationIaLi1EiiLNS1G_9ScaleType4KindE0ELNS_15FloatRoundStyleE2EaEENS1_15EpilogueDefaultEEEEEvvEEEEvNT_6ParamsE:
[----:B------:R-:W0:Y:S02]  /*0000*/  LDC R1, c[0x0][0x28] ;  /* 0x00000a00ff017b82 */ /* 0x000e240000000800 */
[----:B0-----:R-:W-:Y:S01]  /*0010*/  VIADD R1, R1, 0xfffffd40 ;  /* 0xfffffd4001017836 */ /* 0x001fe20000000000 */
[----:B------:R-:W0:Y:S01]  /*0020*/  S2R R4, SR_TID.X ;  /* 0x0000000000047919 */ /* 0x000e220000002100 */
[----:B------:R-:W-:Y:S01]  /*0030*/  ELECT P0, URZ, PT ;  /* 0x00000000003f782f */ /* 0x000fe20003800000 */
[----:B------:R-:W-:Y:S01]  /*0040*/  BSSY B0, `(.L_x_0) ;  /* 0x0000015000007945 */ /* 0x000fe20003800000 */
[--C-:B0-----:R-:W-:Y:S02]  /*0050*/  SHF.R.U32.HI R0, RZ, 0x5, R4.reuse ;  /* 0x00000005ff007819 */ /* 0x101fe40000011604 */
[----:B------:R-:W-:-:S03]  /*0060*/  SHF.R.U32.HI R2, RZ, 0x7, R4 ;  /* 0x00000007ff027819 */ /* 0x000fc60000011604 */
[----:B------:R-:W0:Y:S04]  /*0070*/  SHFL.IDX PT, R3, R0, RZ, 0x1f ;  /* 0x00001fff00037589 */ /* 0x000e2800000e0000 */
[----:B------:R-:W1:Y:S01]  /*0080*/  SHFL.IDX PT, R2, R2, RZ, 0x1f ;  /* 0x00001fff02027589 */ /* 0x000e6200000e0000 */
[----:B0-----:R-:W-:Y:S02]  /*0090*/  R2UR UR9, R3 ;  /* 0x00000000030972ca */ /* 0x001fe400000e0000 */
[----:B-1----:R-:W-:-:S11]  /*00a0*/  R2UR UR5, R2 ;  /* 0x00000000020572ca */ /* 0x002fd600000e0000 */
[----:B------:R-:W-:Y:S02]  /*00b0*/  USHF.R.S32.HI UR4, URZ, 0x1f, UR9 ;  /* 0x0000001f3f047899 */ /* 0x000fe40008011409 */
[----:B------:R-:W-:Y:S02]  /*00c0*/  ISETP.NE.OR P0, PT, RZ, UR9, !P0 ;  /* 0x00000009ff007c0c */ /* 0x000fe4000c705670 */
[----:B------:R-:W-:-:S04]  /*00d0*/  ULEA.HI UR4, UR4, UR9, URZ, 0x2 ;  /* 0x0000000904047291 */ /* 0x000fc8000f8f103f */
[----:B------:R-:W-:-:S04]  /*00e0*/  ULOP3.LUT UR4, UR4, 0xfffffffc, URZ, 0xc0, !UPT ;  /* 0xfffffffc04047892 */ /* 0x000fc8000f8ec03f */
[----:B------:R-:W-:-:S03]  /*00f0*/  UIADD3 UR9, UR9, -UR4, URZ ;  /* 0x8000000409097290 */ /* 0x000fc6000fffe03f */
[----:B------:R-:W-:Y:S09]  /*0100*/  @P0 BRA `(.L_x_1) ;  /* 0x0000000000200947 */ /* 0x000ff20003800000 */
[----:B------:R-:W-:Y:S02]  /*0110*/  ULDC.64 UR6, c[0x0][0x198] ;  /* 0x0000660000067ab9 */ /* 0x000fe40000000a00 */
[----:B------:R-:W-:Y:S02]  /*0120*/  UIADD3 UR10, UP0, UR6, 0xf0, URZ ;  /* 0x000000f0060a7890 */ /* 0x000fe4000ff1e03f */
[----:B------:R-:W-:Y:S02]  /*0130*/  UIADD3 UR6, UP1, UR6, 0x1f0, URZ ;  /* 0x000001f006067890 */ /* 0x000fe4000ff3e03f */
[----:B------:R-:W-:Y:S02]  /*0140*/  UIADD3.X UR11, URZ, UR7, URZ, UP0, !UPT ;  /* 0x000000073f0b7290 */ /* 0x000fe400087fe43f */
[----:B------:R-:W-:-:S07]  /*0150*/  UIADD3.X UR7, URZ, UR7, URZ, UP1, !UPT ;  /* 0x000000073f077290 */ /* 0x000fce0008ffe43f */
[----:B------:R0:W-:Y:S02]  /*0160*/  UTMACCTL.PF [UR10] ;  /* 0x000000000a0079b9 */ /* 0x0001e40008040000 */
[----:B------:R0:W-:Y:S02]  /*0170*/  UTMACCTL.PF [UR6] ;  /* 0x00000000060079b9 */ /* 0x0001e40008040000 */
[----:B0-----:R-:W-:Y:S01]  /*0180*/  NOP ;  /* 0x0000000000007918 */ /* 0x001fe20000000000 */
.L_x_1:
[----:B------:R-:W-:Y:S05]  /*0190*/  BSYNC B0 ;  /* 0x0000000000007941 */ /* 0x000fea0003800000 */
.L_x_0:
[----:B------:R-:W0:Y:S01]  /*01a0*/  SHFL.IDX PT, R2, R0, RZ, 0x1f ;  /* 0x00001fff00027589 */ /* 0x000e2200000e0000 */
[----:B------:R-:W-:Y:S01]  /*01b0*/  UISETP.NE.AND UP0, UPT, UR9, 0x3, UPT ;  /* 0x000000030900788c */ /* 0x000fe2000bf05270 */
[----:B------:R-:W-:Y:S01]  /*01c0*/  ISETP.NE.AND P1, PT, RZ, UR5, PT ;  /* 0x00000005ff007c0c */ /* 0x000fe2000bf25270 */
[----:B------:R-:W-:Y:S02]  /*01d0*/  UIADD3 UR16, UR5, -0x1, URZ ;  /* 0xffffffff05107890 */ /* 0x000fe4000fffe03f */
[----:B------:R-:W-:Y:S02]  /*01e0*/  UISETP.EQ.OR UP0, UPT, UR9, URZ, !UP0 ;  /* 0x0000003f0900728c */ /* 0x000fe4000c702670 */
[----:B------:R-:W-:Y:S02]  /*01f0*/  UISETP.GE.U32.AND UP1, UPT, UR16, 0x2, UPT ;  /* 0x000000021000788c */ /* 0x000fe4000bf26070 */
[----:B------:R-:W-:-:S04]  /*0200*/  UISETP.EQ.AND UP0, UPT, UR5, URZ, UP0 ;  /* 0x0000003f0500728c */ /* 0x000fc80008702270 */
[----:B------:R-:W-:-:S04]  /*0210*/  USEL UR40, URZ, 0x1, !UP0 ;  /* 0x000000013f287887 */ /* 0x000fc8000c000000 */
[----:B------:R-:W-:Y:S01]  /*0220*/  USEL UR40, UR40, 0x2, UP1 ;  /* 0x0000000228287887 */ /* 0x000fe20008800000 */
[----:B0-----:R-:W-:-:S13]  /*0230*/  ISETP.NE.AND P0, PT, R2, RZ, PT ;  /* 0x000000ff0200720c */ /* 0x001fda0003f05270 */
[----:B------:R-:W-:Y:S05]  /*0240*/  @P0 BRA `(.L_x_2) ;  /* 0x0000000000500947 */ /* 0x000fea0003800000 */
[----:B------:R-:W0:Y:S01]  /*0250*/  S2UR UR8, SR_CgaCtaId ;  /* 0x00000000000879c3 */ /* 0x000e220000008800 */
[----:B------:R-:W-:Y:S01]  /*0260*/  UMOV UR4, 0x400 ;  /* 0x0000040000047882 */ /* 0x000fe20000000000 */
[----:B------:R-:W-:Y:S01]  /*0270*/  UMOV UR5, 0x1 ;  /* 0x0000000100057882 */ /* 0x000fe20000000000 */
[----:B------:R-:W-:Y:S01]  /*0280*/  UMOV UR6, 0x4 ;  /* 0x0000000400067882 */ /* 0x000fe20000000000 */
[----:B------:R-:W-:Y:S01]  /*0290*/  ELECT P0, URZ, PT ;  /* 0x00000000003f782f */ /* 0x000fe20003800000 */
[----:B------:R-:W-:-:S04]  /*02a0*/  UIADD3 UR6, -UR6, 0x100000, URZ ;  /* 0x0010000006067890 */ /* 0x000fc8000fffe13f */
[----:B------:R-:W-:Y:S02]  /*02b0*/  USHF.L.U32 UR7, UR6, 0xb, URZ ;  /* 0x0000000b06077899 */ /* 0x000fe4000800063f */
[----:B------:R-:W-:Y:S02]  /*02c0*/  USHF.L.U32 UR6, UR6, 0x1, URZ ;  /* 0x0000000106067899 */ /* 0x000fe4000800063f */
[----:B0-----:R-:W-:Y:S02]  /*02d0*/  ULEA UR8, UR8, UR4, 0x18 ;  /* 0x0000000408087291 */ /* 0x001fe4000f8ec03f */
[----:B------:R-:W-:-:S04]  /*02e0*/  UIADD3 UR4, -UR5, 0x100000, URZ ;  /* 0x0010000005047890 */ /* 0x000fc8000fffe13f */
[----:B------:R-:W-:Y:S02]  /*02f0*/  USHF.L.U32 UR5, UR4, 0xb, URZ ;  /* 0x0000000b04057899 */ /* 0x000fe4000800063f */
[----:B------:R-:W-:Y:S01]  /*0300*/  USHF.L.U32 UR4, UR4, 0x1, URZ ;  /* 0x0000000104047899 */ /* 0x000fe2000800063f */
[----:B------:R-:W0:Y:S11]  /*0310*/  FENCE.VIEW.ASYNC.S ;  /* 0x00000000000073c6 */ /* 0x000e360000000000 */
[----:B0-----:R0:W1:Y:S01]  /*0320*/  SYNCS.EXCH.64 URZ, [UR8], UR4 ;  /* 0x00000004083f75b2 */ /* 0x0010620008000100 */
[----:B------:R0:W2:Y:S01]  /*0330*/  SYNCS.EXCH.64 URZ, [UR8+0x18], UR6 ;  /* 0x00001806083f75b2 */ /* 0x0000a20008000100 */
[----:B------:R0:W3:Y:S01]  /*0340*/  SYNCS.EXCH.64 URZ, [UR8+0x8], UR4 ;  /* 0x00000804083f75b2 */ /* 0x0000e20008000100 */
[----:B------:R0:W4:Y:S01]  /*0350*/  SYNCS.EXCH.64 URZ, [UR8+0x20], UR6 ;  /* 0x00002006083f75b2 */ /* 0x0001220008000100 */
[----:B------:R0:W0:Y:S01]  /*0360*/  SYNCS.EXCH.64 URZ, [UR8+0x10], UR4 ;  /* 0x00001004083f75b2 */ /* 0x0000220008000100 */
[----:B------:R0:W0:Y:S01]  /*0370*/  SYNCS.EXCH.64 URZ, [UR8+0x28], UR6 ;  /* 0x00002806083f75b2 */ /* 0x0000220008000100 */
[----:B------:R-:W-:Y:S01]  /*0380*/  NOP ;  /* 0x0000000000007918 */ /* 0x000fe20000000000 */
.L_x_2:
[----:B------:R-:W5:Y:S01]  /*0390*/  S2UR UR13, SR_CTAID.X ;  /* 0x00000000000d79c3 */ /* 0x000f620000002500 */
[----:B------:R-:W-:Y:S01]  /*03a0*/  SHF.R.S32.HI R3, RZ, 0x1f, R4 ;  /* 0x0000001fff037819 */ /* 0x000fe20000011404 */
[----:B------:R5:W1:Y:S01]  /*03b0*/  SHFL.IDX PT, R6, R0, RZ, 0x1f ;  /* 0x00001fff00067589 */ /* 0x000a6200000e0000 */
[----:B0-----:R-:W-:Y:S01]  /*03c0*/  ULDC UR4, c[0x0][0x150] ;  /* 0x0000540000047ab9 */ /* 0x001fe20000000800 */
[----:B------:R-:W-:Y:S02]  /*03d0*/  ELECT P0, URZ, PT ;  /* 0x00000000003f782f */ /* 0x000fe40003800000 */
[----:B------:R-:W-:Y:S01]  /*03e0*/  LEA.HI R3, R3, R4, RZ, 0x7 ;  /* 0x0000000403037211 */ /* 0x000fe200078f38ff */
[----:B------:R-:W-:Y:S01]  /*03f0*/  ULDC UR5, c[0x0][0x154] ;  /* 0x0000550000057ab9 */ /* 0x000fe20000000800 */
[----:B------:R-:W-:Y:S01]  /*0400*/  SHF.R.S32.HI R7, RZ, 0x1f, R2 ;  /* 0x0000001fff077819 */ /* 0x000fe20000011402 */
[----:B------:R-:W0:Y:S01]  /*0410*/  S2UR UR10, SR_CTAID.Y ;  /* 0x00000000000a79c3 */ /* 0x000e220000002600 */
[----:B------:R-:W-:Y:S01]  /*0420*/  LOP3.LUT R3, R3, 0xffffff80, RZ, 0xc0, !PT ;  /* 0xffffff8003037812 */ /* 0x000fe200078ec0ff */
[----:B------:R-:W-:Y:S01]  /*0430*/  ULDC UR8, c[0x0][0x144] ;  /* 0x0000510000087ab9 */ /* 0x000fe20000000800 */
[----:B------:R-:W-:Y:S01]  /*0440*/  LEA.HI R7, R7, R2, RZ, 0x2 ;  /* 0x0000000207077211 */ /* 0x000fe200078f10ff */
[----:B------:R-:W-:Y:S01]  /*0450*/  NOP ;  /* 0x0000000000007918 */ /* 0x000fe20000000000 */
[----:B------:R-:W-:Y:S01]  /*0460*/  NOP ;  /* 0x0000000000007918 */ /* 0x000fe20000000000 */
[----:B------:R-:W-:Y:S01]  /*0470*/  IMAD.IADD R3, R4, 0x1, -R3 ;  /* 0x0000000104037824 */ /* 0x000fe200078e0a03 */
[----:B------:R-:W-:Y:S01]  /*0480*/  LOP3.LUT R7, R7, 0x3ffffffc, RZ, 0xc0, !PT ;  /* 0x3ffffffc07077812 */ /* 0x000fe200078ec0ff */
[----:B------:R-:W-:Y:S01]  /*0490*/  ULDC UR11, c[0x0][0x148] ;  /* 0x00005200000b7ab9 */ /* 0x000fe20000000800 */
[----:B------:R-:W-:-:S02]  /*04a0*/  IMAD.MOV.U32 R19, RZ, RZ, 0x1 ;  /* 0x00000001ff137424 */ /* 0x000fc400078e00ff */
[----:B------:R-:W-:Y:S01]  /*04b0*/  SHF.R.S32.HI R4, RZ, 0x1f, R3 ;  /* 0x0000001fff047819 */ /* 0x000fe20000011403 */
[----:B------:R-:W-:-:S03]  /*04c0*/  IMAD.IADD R2, R2, 0x1, -R7 ;  /* 0x0000000102027824 */ /* 0x000fc600078e0a07 */
[----:B------:R-:W-:Y:S02]  /*04d0*/  LEA.HI R4, R4, R3, RZ, 0x3 ;  /* 0x0000000304047211 */ /* 0x000fe400078f18ff */
[----:B-----5:R-:W-:Y:S02]  /*04e0*/  I2FP.F32.U32 R5, UR13 ;  /* 0x0000000d00057c45 */ /* 0x020fe40008201000 */
[--C-:B------:R-:W-:Y:S02]  /*04f0*/  SHF.R.S32.HI R0, RZ, 0x3, R4.reuse ;  /* 0x00000003ff007819 */ /* 0x100fe40000011404 */
[----:B-1----:R-:W-:Y:S01]  /*0500*/  ISETP.NE.OR P0, PT, R6, RZ, !P0 ;  /* 0x000000ff0600720c */ /* 0x002fe20004705670 */
[----:B------:R-:W-:Y:S01]  /*0510*/  FMUL R8, R5, UR4 ;  /* 0x0000000405087c20 */ /* 0x000fe20008400000 */
[----:B------:R-:W-:-:S04]  /*0520*/  SHF.R.S32.HI R5, RZ, 0x1f, R4 ;  /* 0x0000001fff057819 */ /* 0x000fc80000011404 */
[----:B------:R-:W-:Y:S01]  /*0530*/  LEA.HI R5, R5, R0, RZ, 0x2 ;  /* 0x0000000005057211 */ /* 0x000fe200078f10ff */
[----:B------:R-:W1:Y:S03]  /*0540*/  F2I.U32.TRUNC.NTZ R8, R8 ;  /* 0x0000000800087305 */ /* 0x000e66000020f000 */
[----:B------:R-:W-:-:S03]  /*0550*/  LOP3.LUT R5, R5, 0xfffffffc, RZ, 0xc0, !PT ;  /* 0xfffffffc05057812 */ /* 0x000fc600078ec0ff */
[----:B------:R-:W-:Y:S01]  /*0560*/  VOTEU.ALL UP0, P0 ;  /* 0x00000000003f7886 */ /* 0x000fe20000000000 */
[----:B------:R-:W-:Y:S01]  /*0570*/  VOTEU.ALL UP1, P0 ;  /* 0x00000000003f7886 */ /* 0x000fe20000020000 */
[----:B------:R-:W-:Y:S01]  /*0580*/  IMAD.IADD R5, R0, 0x1, -R5 ;  /* 0x0000000100057824 */ /* 0x000fe200078e0a05 */
[----:B0-----:R-:W-:Y:S02]  /*0590*/  I2FP.F32.U32 R0, UR10 ;  /* 0x0000000a00007c45 */ /* 0x001fe40008201000 */
[----:B------:R-:W0:Y:S01]  /*05a0*/  @!UP0 S2UR UR7, SR_CgaCtaId ;  /* 0x00000000000789c3 */ /* 0x000e220000008800 */
[----:B------:R-:W-:Y:S01]  /*05b0*/  IMAD R2, R2, 0x4, R5 ;  /* 0x0000000402027824 */ /* 0x000fe200078e0205 */
[----:B------:R-:W-:Y:S01]  /*05c0*/  @!UP0 UMOV UR6, 0x400 ;  /* 0x0000040000068882 */ /* 0x000fe20000000000 */
[----:B------:R-:W-:Y:S01]  /*05d0*/  FMUL R4, R0, UR5 ;  /* 0x0000000500047c20 */ /* 0x000fe20008400000 */
[----:B-1----:R-:W-:Y:S01]  /*05e0*/  R2UR UR4, R8 ;  /* 0x00000000080472ca */ /* 0x002fe200000e0000 */
[C---:B------:R-:W-:Y:S01]  /*05f0*/  IMAD.SHL.U32 R155, R2.reuse, 0x4, RZ ;  /* 0x00000004029b7824 */ /* 0x040fe200078e00ff */
[----:B------:R-:W-:-:S03]  /*0600*/  LEA.HI R0, R2, R2, RZ, 0x1 ;  /* 0x0000000202007211 */ /* 0x000fc600078f08ff */
[----:B------:R-:W1:Y:S01]  /*0610*/  F2I.U32.TRUNC.NTZ R4, R4 ;  /* 0x0000000400047305 */ /* 0x000e62000020f000 */
[----:B------:R-:W-:Y:S02]  /*0620*/  LOP3.LUT R5, R0, 0xfffffffe, RZ, 0xc0, !PT ;  /* 0xfffffffe00057812 */ /* 0x000fe400078ec0ff */
[----:B------:R-:W-:-:S03]  /*0630*/  LOP3.LUT R155, R2, 0xc, R155, 0x78, !PT ;  /* 0x0000000c029b7812 */ /* 0x000fc600078e789b */
[----:B------:R-:W-:Y:S02]  /*0640*/  IMAD.IADD R5, R2, 0x1, -R5 ;  /* 0x0000000102057824 */ /* 0x000fe400078e0a05 */
[----:B------:R-:W-:-:S04]  /*0650*/  UIADD3 UR4, -UR4, URZ, URZ ;  /* 0x0000003f04047290 */ /* 0x000fc8000fffe13f */
[----:B------:R-:W-:Y:S01]  /*0660*/  UIMAD UR8, UR8, UR4, UR13 ;  /* 0x00000004080872a4 */ /* 0x000fe2000f8e020d */
[----:B-1----:R-:W-:Y:S02]  /*0670*/  R2UR UR12, R4 ;  /* 0x00000000040c72ca */ /* 0x002fe400000e0000 */
[----:B------:R-:W-:Y:S01]  /*0680*/  UMOV UR4, 0x20 ;  /* 0x0000002000047882 */ /* 0x000fe20000000000 */
[----:B------:R-:W1:Y:S02]  /*0690*/  LDC R4, c[0x0][0x140] ;  /* 0x00005000ff047b82 */ /* 0x000e640000000800 */
[----:B------:R-:W-:Y:S01]  /*06a0*/  ISETP.NE.AND P3, PT, R5, UR8, PT ;  /* 0x0000000805007c0c */ /* 0x000fe2000bf65270 */
[----:B------:R-:W-:-:S04]  /*06b0*/  @!UP0 UIADD3 UR4, -UR4, 0x100000, URZ ;  /* 0x0010000004048890 */ /* 0x000fc8000fffe13f */
[----:B------:R-:W-:Y:S02]  /*06c0*/  @!UP0 USHF.L.U32 UR5, UR4, 0xb, URZ ;  /* 0x0000000b04058899 */ /* 0x000fe4000800063f */
[----:B------:R-:W-:Y:S02]  /*06d0*/  @!UP0 USHF.L.U32 UR4, UR4, 0x1, URZ ;  /* 0x0000000104048899 */ /* 0x000fe4000800063f */
[----:B0-----:R-:W-:Y:S01]  /*06e0*/  @!UP0 ULEA UR6, UR7, UR6, 0x18 ;  /* 0x0000000607068291 */ /* 0x001fe2000f8ec03f */
[----:B------:R-:W-:Y:S01]  /*06f0*/  VOTEU.ALL UP0, P0 ;  /* 0x00000000003f7886 */ /* 0x000fe20000000000 */
[----:B------:R-:W-:Y:S01]  /*0700*/  LOP3.LUT P0, RZ, R3, 0x7, RZ, 0xc0, !PT ;  /* 0x0000000703ff7812 */ /* 0x000fe2000780c0ff */
[----:B------:R-:W-:-:S03]  /*0710*/  UIADD3 UR12, -UR12, URZ, URZ ;  /* 0x0000003f0c0c7290 */ /* 0x000fc6000fffe13f */
[C---:B------:R-:W-:Y:S02]  /*0720*/  ISETP.LT.U32.AND P0, PT, R155.reuse, 0x2, !P0 ;  /* 0x000000029b00780c */ /* 0x040fe40004701070 */
[----:B------:R-:W-:Y:S01]  /*0730*/  @P3 LEA.HI R0, R155, R155, RZ, 0x1 ;  /* 0x0000009b9b003211 */ /* 0x000fe200078f08ff */
[----:B------:R-:W0:Y:S03]  /*0740*/  FENCE.VIEW.ASYNC.S ;  /* 0x00000000000073c6 */ /* 0x000e260000000000 */
[----:B0-----:R-:W0:Y:S01]  /*0750*/  @!UP0 SYNCS.EXCH.64 URZ, [UR6+0x40], UR4 ;  /* 0x00004004063f85b2 */ /* 0x001e220008000100 */
[----:B------:R-:W-:Y:S02]  /*0760*/  @P3 SHF.R.S32.HI R0, RZ, 0x1, R0 ;  /* 0x00000001ff003819 */ /* 0x000fe40000011400 */
[----:B-1----:R-:W-:Y:S01]  /*0770*/  ISETP.EQ.U32.AND P2, PT, R4, 0x1, PT ;  /* 0x000000010400780c */ /* 0x002fe20003f42070 */
[----:B------:R1:W0:Y:S01]  /*0780*/  @!UP1 SYNCS.EXCH.64 URZ, [UR6+0x48], UR4 ;  /* 0x00004804063f95b2 */ /* 0x0002220008000100 */
[----:B------:R-:W-:Y:S01]  /*0790*/  NOP ;  /* 0x0000000000007918 */ /* 0x000fe20000000000 */
[----:B-1----:R-:W-:-:S06]  /*07a0*/  UIMAD UR4, UR11, UR12, UR10 ;  /* 0x0000000c0b0472a4 */ /* 0x002fcc000f8e020a */
[----:B------:R-:W-:Y:S02]  /*07b0*/  @P3 ISETP.NE.AND P4, PT, R0, UR4, PT ;  /* 0x0000000400003c0c */ /* 0x000fe4000bf85270 */
[----:B------:R-:W-:Y:S02]  /*07c0*/  SEL R0, RZ, 0x1, !P0 ;  /* 0x00000001ff007807 */ /* 0x000fe40004000000 */
[----:B------:R-:W-:-:S04]  /*07d0*/  @P3 SEL R19, RZ, 0x1, P4 ;  /* 0x00000001ff133807 */ /* 0x000fc80002000000 */
[----:B------:R-:W-:Y:S01]  /*07e0*/  LOP3.LUT R19, R19, R0, RZ, 0xc0, !PT ;  /* 0x0000000013137212 */ /* 0x000fe200078ec0ff */
[----:B------:R-:W-:Y:S06]  /*07f0*/  @!P2 BRA `(.L_x_3) ;  /* 0x000000000008a947 */ /* 0x000fec0003800000 */
[----:B0-234-:R-:W-:Y:S01]  /*0800*/  UCGABAR_ARV ;  /* 0x00000000000079c7 */ /* 0x01dfe20008000000 */
[----:B------:R-:W-:Y:S05]  /*0810*/  BRA `(.L_x_4) ;  /* 0x0000000000047947 */ /* 0x000fea0003800000 */
.L_x_3:
[----:B0-234-:R-:W-:Y:S01]  /*0820*/  NOP ;  /* 0x0000000000007918 */ /* 0x01dfe20000000000 */
.L_x_4:
[----:B------:R-:W-:Y:S01]  /*0830*/  ULDC UR4, c[0x0][0x65c] ;  /* 0x0001970000047ab9 */ /* 0x000fe20000000800 */
[----:B------:R-:W-:Y:S01]  /*0840*/  UMOV UR5, URZ ;  /* 0x0000003f00057c82 */ /* 0x000fe20008000000 */
[----:B------:R-:W-:-:S03]  /*0850*/  UISETP.NE.AND UP0, UPT, UR4, 0x1, UPT ;  /* 0x000000010400788c */ /* 0x000fc6000bf05270 */
[----:B------:R-:W-:Y:S01]  /*0860*/  UMOV UR4, UR13 ;  /* 0x0000000d00047c82 */ /* 0x000fe20008000000 */
[----:B------:R-:W-:Y:S02]  /*0870*/  UP2UR UR46, UPR, URZ, 0x1 ;  /* 0x000000013f2e7883 */ /* 0x000fe40008000000 */
[----:B------:R-:W-:Y:S02]  /*0880*/  PLOP3.LUT P0, PT, PT, PT, UP0, 0x80, 0x0 ;  /* 0x000000000000781c */ /* 0x000fe40003f0f008 */
[----:B------:R-:W-:Y:S02]  /*0890*/  PLOP3.LUT P3, PT, PT, PT, UP0, 0x80, 0x0 ;  /* 0x000000000000781c */ /* 0x000fe40003f6f008 */
[----:B------:R-:W-:Y:S01]  /*08a0*/  PLOP3.LUT P5, PT, PT, PT, UP0, 0x80, 0x0 ;  /* 0x000000000000781c */ /* 0x000fe20003faf008 */
[----:B------:R-:W-:Y:S01]  /*08b0*/  @UP0 ULDC UR14, c[0x0][0x10] ;  /* 0x00000400000e0ab9 */ /* 0x000fe20000000800 */
[----:B------:R-:W-:Y:S01]  /*08c0*/  @UP0 UMOV UR6, UR10 ;  /* 0x0000000a00060c82 */ /* 0x000fe20008000000 */
[----:B------:R-:W-:Y:S01]  /*08d0*/  @UP0 UMOV UR7, URZ ;  /* 0x0000003f00070c82 */ /* 0x000fe20008000000 */
[----:B------:R-:W-:Y:S01]  /*08e0*/  PLOP3.LUT P4, PT, PT, PT, UP0, 0x80, 0x0 ;  /* 0x000000000000781c */ /* 0x000fe20003f8f008 */
[----:B------:R-:W-:-:S03]  /*08f0*/  @UP0 UIMAD.WIDE.U32 UR14, UR13, UR14, UR6 ;  /* 0x0000000e0d0e02a5 */ /* 0x000fc6000f8e0006 */
[----:B------:R-:W-:Y:S01]  /*0900*/  @!UP0 ULDC UR7, c[0x0][0xc] ;  /* 0x0000030000078ab9 */ /* 0x000fe20000000800 */
[----:B------:R-:W-:Y:S01]  /*0910*/  @UP0 UMOV UR6, URZ ;  /* 0x0000003f00060c82 */ /* 0x000fe20008000000 */
[----:B------:R-:W-:Y:S01]  /*0920*/  @!UP0 UIMAD.WIDE.U32 UR4, UR10, UR7, UR4 ;  /* 0x000000070a0482a5 */ /* 0x000fe2000f8e0004 */
[----:B------:R-:W-:Y:S01]  /*0930*/  IMAD.U32 R2, RZ, RZ, UR14 ;  /* 0x0000000eff027e24 */ /* 0x000fe2000f8e00ff */
[----:B------:R-:W-:Y:S02]  /*0940*/  @UP0 UIADD3 UR6, UR15, UR6, URZ ;  /* 0x000000060f060290 */ /* 0x000fe4000fffe03f */
[----:B------:R-:W-:Y:S02]  /*0950*/  IMAD.U32 R3, RZ, RZ, UR15 ;  /* 0x0000000fff037e24 */ /* 0x000fe4000f8e00ff */
[----:B------:R-:W-:Y:S02]  /*0960*/  @P0 IMAD.MOV.U32 R7, RZ, RZ, R2 ;  /* 0x000000ffff070224 */ /* 0x000fe400078e0002 */
[----:B------:R-:W-:-:S02]  /*0970*/  IMAD.U32 R5, RZ, RZ, UR5 ;  /* 0x00000005ff057e24 */ /* 0x000fc4000f8e00ff */
[----:B------:R-:W-:Y:S02]  /*0980*/  IMAD.U32 R2, RZ, RZ, UR4 ;  /* 0x00000004ff027e24 */ /* 0x000fe4000f8e00ff */
[----:B------:R-:W-:Y:S02]  /*0990*/  @P3 IMAD.U32 R6, RZ, RZ, UR6 ;  /* 0x00000006ff063e24 */ /* 0x000fe4000f8e00ff */
[----:B------:R-:W-:Y:S02]  /*09a0*/  @!P5 IMAD.MOV.U32 R6, RZ, RZ, R5 ;  /* 0x000000ffff06d224 */ /* 0x000fe400078e0005 */
[----:B------:R-:W-:Y:S02]  /*09b0*/  @!P4 IMAD.MOV.U32 R7, RZ, RZ, R2 ;  /* 0x000000ffff07c224 */ /* 0x000fe400078e0002 */
[----:B------:R-:W-:Y:S01]  /*09c0*/  IMAD.U32 R3, RZ, RZ, UR5 ;  /* 0x00000005ff037e24 */ /* 0x000fe2000f8e00ff */
[----:B------:R0:W-:Y:S01]  /*09d0*/  STL [R1+0x200], R6 ;  /* 0x0002000601007387 */ /* 0x0001e20000100800 */
[----:B------:R-:W-:-:S03]  /*09e0*/  IMAD.U32 R4, RZ, RZ, UR4 ;  /* 0x00000004ff047e24 */ /* 0x000fc6000f8e00ff */
[----:B------:R0:W-:Y:S01]  /*09f0*/  STL [R1+0x204], R7 ;  /* 0x0002040701007387 */ /* 0x0001e20000100800 */
[----:B------:R-:W-:Y:S05]  /*0a00*/  @!P2 BRA `(.L_x_5) ;  /* 0x00000000000ca947 */ /* 0x000fea0003800000 */
[----:B------:R-:W-:Y:S01]  /*0a10*/  UCGABAR_WAIT ;  /* 0x0000000000007dc7 */ /* 0x000fe20008000000 */
[----:B------:R-:W-:Y:S01]  /*0a20*/  CCTL.IVALL ;  /* 0x00000000ff00798f */ /* 0x000fe20002000000 */
[----:B------:R-:W-:Y:S05]  /*0a30*/  BRA `(.L_x_6) ;  /* 0x0000000000047947 */ /* 0x000fea0003800000 */
.L_x_5:
[----:B------:R-:W-:Y:S06]  /*0a40*/  BAR.SYNC.DEFER_BLOCKING 0x0 ;  /* 0x0000000000007b1d */ /* 0x000fec0000010000 */
.L_x_6:
[----:B------:R-:W-:Y:S05]  /*0a50*/  @!P1 BRA `(.L_x_7) ;  /* 0x00000100001c9947 */ /* 0x000fea0003800000 */
[----:B------:R-:W-:-:S06]  /*0a60*/  UISETP.GT.U32.AND UP0, UPT, UR16, 0x1, UPT ;  /* 0x000000011000788c */ /* 0x000fcc000bf04070 */
[----:B------:R-:W-:-:S13]  /*0a70*/  PLOP3.LUT P0, PT, PT, PT, UP0, 0x80, 0x0 ;  /* 0x000000000000781c */ /* 0x000fda0003f0f008 */
[----:B------:R-:W-:Y:S05]  /*0a80*/  @P0 EXIT ;  /* 0x000000000000094d */ /* 0x000fea0003800000 */
[----:B------:R-:W-:Y:S01]  /*0a90*/  ULDC.64 UR4, c[0x0][0x650] ;  /* 0x0001940000047ab9 */ /* 0x000fe20000000a00 */
[----:B------:R-:W-:Y:S01]  /*0aa0*/  UMOV UR42, 0xffffffff ;  /* 0xffffffff002a7882 */ /* 0x000fe20000000000 */
[----:B------:R-:W-:Y:S01]  /*0ab0*/  ISETP.GE.U32.AND P0, PT, R7, UR4, PT ;  /* 0x0000000407007c0c */ /* 0x000fe2000bf06070 */
[----:B------:R-:W-:Y:S01]  /*0ac0*/  UMOV UR41, 0xffffffff ;  /* 0xffffffff00297882 */ /* 0x000fe20000000000 */
[----:B------:R-:W-:Y:S01]  /*0ad0*/  UMOV UR43, 0xffffffff ;  /* 0xffffffff002b7882 */ /* 0x000fe20000000000 */
[----:B------:R-:W-:Y:S02]  /*0ae0*/  PRMT R0, RZ, 0x7610, R0 ;  /* 0x00007610ff007816 */ /* 0x000fe40000000000 */
[----:B------:R-:W-:-:S13]  /*0af0*/  ISETP.GE.U32.AND.EX P0, PT, R6, UR5, PT, P0 ;  /* 0x0000000506007c0c */ /* 0x000fda000bf06100 */
[----:B------:R-:W-:Y:S05]  /*0b00*/  @P0 BRA `(.L_x_8) ;  /* 0x0000000400480947 */ /* 0x000fea0003800000 */
[----:B------:R-:W-:Y:S01]  /*0b10*/  ULDC.64 UR16, c[0x0][0x628] ;  /* 0x00018a0000107ab9 */ /* 0x000fe20000000a00 */
[C---:B------:R-:W-:Y:S01]  /*0b20*/  R2UR UR19, R7.reuse ;  /* 0x00000000071372ca */ /* 0x040fe200000e0000 */
[----:B------:R-:W-:Y:S01]  /*0b30*/  ULDC UR18, c[0x0][0x630] ;  /* 0x00018c0000127ab9 */ /* 0x000fe20000000800 */
[----:B------:R-:W-:Y:S02]  /*0b40*/  ISETP.NE.U32.AND P0, PT, RZ, UR16, PT ;  /* 0x00000010ff007c0c */ /* 0x000fe4000bf05070 */
[----:B------:R-:W-:Y:S02]  /*0b50*/  R2UR UR4, R7 ;  /* 0x00000000070472ca */ /* 0x000fe400000e0000 */
[----:B------:R-:W-:Y:S02]  /*0b60*/  ISETP.NE.AND.EX P0, PT, RZ, UR17, PT, P0 ;  /* 0x00000011ff007c0c */ /* 0x000fe4000bf05300 */
[----:B------:R-:W-:-:S11]  /*0b70*/  R2UR UR5, R6 ;  /* 0x00000000060572ca */ /* 0x000fd600000e0000 */
[----:B------:R-:W-:Y:S05]  /*0b80*/  @!P0 BRA `(.L_x_9) ;  /* 0x0000000000308947 */ /* 0x000fea0003800000 */
[----:B------:R-:W-:Y:S01]  /*0b90*/  R2UR UR4, R7 ;  /* 0x00000000070472ca */ /* 0x000fe200000e0000 */
[----:B------:R-:W-:Y:S01]  /*0ba0*/  ULDC UR9, c[0x0][0x634] ;  /* 0x00018d0000097ab9 */ /* 0x000fe20000000800 */
[----:B------:R-:W-:-:S11]  /*0bb0*/  R2UR UR13, R6 ;  /* 0x00000000060d72ca */ /* 0x000fd600000e0000 */
[----:B------:R-:W-:-:S04]  /*0bc0*/  UIADD3 UR9, UP0, UR4, UR9, URZ ;  /* 0x0000000904097290 */ /* 0x000fc8000ff1e03f */
[----:B------:R-:W-:-:S04]  /*0bd0*/  UIADD3.X UR13, URZ, UR13, URZ, UP0, !UPT ;  /* 0x0000000d3f0d7290 */ /* 0x000fc800087fe43f */
[----:B------:R-:W-:-:S04]  /*0be0*/  UIMAD.WIDE.U32 UR4, UR13, UR16, URZ ;  /* 0x000000100d0472a5 */ /* 0x000fc8000f8e003f */
[----:B------:R-:W-:Y:S02]  /*0bf0*/  UIMAD.WIDE.U32 UR6, UP0, UR9, UR17, UR4 ;  /* 0x00000011090672a5 */ /* 0x000fe4000f800004 */
[----:B------:R-:W-:Y:S02]  /*0c00*/  UIMAD.WIDE.U32 UR4, UR9, UR16, URZ ;  /* 0x00000010090472a5 */ /* 0x000fe4000f8e003f */
[----:B------:R-:W-:Y:S02]  /*0c10*/  UIADD3.X UR15, URZ, URZ, URZ, UP0, !UPT ;  /* 0x0000003f3f0f7290 */ /* 0x000fe400087fe43f */
[----:B------:R-:W-:Y:S01]  /*0c20*/  UIADD3 URZ, UP0, UR5, UR6, URZ ;  /* 0x00000006053f7290 */ /* 0x000fe2000ff1e03f */
[----:B------:R-:W-:-:S03]  /*0c30*/  UMOV UR14, UR7 ;  /* 0x00000007000e7c82 */ /* 0x000fc60008000000 */
[----:B------:R-:W-:-:S12]  /*0c40*/  UIMAD.WIDE.U32.X UR4, UR13, UR17, UR14, UP0 ;  /* 0x000000110d0472a5 */ /* 0x000fd800080e040e */
.L_x_9:
[----:B------:R-:W-:Y:S01]  /*0c50*/  USHF.R.U64 UR43, UR4, UR18, UR5 ;  /* 0x00000012042b7299 */ /* 0x000fe20008001205 */
[----:B------:R-:W-:Y:S01]  /*0c60*/  R2UR UR7, R6 ;  /* 0x00000000060772ca */ /* 0x000fe200000e0000 */
[----:B------:R-:W-:Y:S02]  /*0c70*/  USHF.R.U32.HI UR4, URZ, UR18, UR5 ;  /* 0x000000123f047299 */ /* 0x000fe40008011605 */
[----:B------:R-:W-:Y:S01]  /*0c80*/  UIADD3 UR5, UP0, URZ, -UR43, URZ ;  /* 0x8000002b3f057290 */ /* 0x000fe2000ff1e03f */
[----:B------:R-:W-:Y:S01]  /*0c90*/  ULDC.64 UR14, c[0x0][0x620] ;  /* 0x00018800000e7ab9 */ /* 0x000fe20000000a00 */
[----:B------:R-:W-:Y:S02]  /*0ca0*/  UMOV UR6, UR19 ;  /* 0x0000001300067c82 */ /* 0x000fe40008000000 */
[----:B------:R-:W-:Y:S01]  /*0cb0*/  UIADD3.X UR4, URZ, ~UR4, URZ, UP0, !UPT ;  /* 0x800000043f047290 */ /* 0x000fe200087fe43f */
[----:B------:R-:W-:Y:S01]  /*0cc0*/  ULDC UR9, c[0x0][0x618] ;  /* 0x0001860000097ab9 */ /* 0x000fe20000000800 */
[----:B------:R-:W-:-:S02]  /*0cd0*/  UIMAD UR12, UR11, UR12, UR10 ;  /* 0x0000000c0b0c72a4 */ /* 0x000fc4000f8e020a */
[----:B------:R-:W-:Y:S02]  /*0ce0*/  UIMAD UR4, UR4, UR14, URZ ;  /* 0x0000000e040472a4 */ /* 0x000fe4000f8e023f */
[----:B------:R-:W-:Y:S02]  /*0cf0*/  UIMAD.WIDE.U32 UR6, UR5, UR14, UR6 ;  /* 0x0000000e050672a5 */ /* 0x000fe4000f8e0006 */
[----:B------:R-:W-:Y:S01]  /*0d00*/  UIMAD UR4, UR5, UR15, UR4 ;  /* 0x0000000f050472a4 */ /* 0x000fe2000f8e0204 */
[----:B------:R-:W-:Y:S01]  /*0d10*/  ULDC UR10, c[0x0][0x608] ;  /* 0x00018200000a7ab9 */ /* 0x000fe20000000800 */
[----:B------:R-:W-:Y:S02]  /*0d20*/  ULDC UR18, c[0x0][0x658] ;  /* 0x0001960000127ab9 */ /* 0x000fe40000000800 */
[----:B------:R-:W-:Y:S01]  /*0d30*/  UIADD3 UR7, UR7, UR4, URZ ;  /* 0x0000000407077290 */ /* 0x000fe2000fffe03f */
[----:B------:R-:W-:Y:S02]  /*0d40*/  UMOV UR11, 0xffffffff ;  /* 0xffffffff000b7882 */ /* 0x000fe40000000000 */
[----:B------:R-:W-:Y:S01]  /*0d50*/  ULDC.64 UR4, c[0x0][0x640] ;  /* 0x0001900000047ab9 */ /* 0x000fe20000000a00 */
[----:B------:R-:W-:Y:S01]  /*0d60*/  USHF.R.U64 UR16, UR6, UR9, UR7 ;  /* 0x0000000906107299 */ /* 0x000fe20008001207 */
[----:B------:R-:W-:Y:S01]  /*0d70*/  ISETP.NE.U32.AND P0, PT, RZ, UR4, PT ;  /* 0x00000004ff007c0c */ /* 0x000fe2000bf05070 */
[----:B------:R-:W-:-:S02]  /*0d80*/  USHF.R.U32.HI UR7, URZ, UR9, UR7 ;  /* 0x000000093f077299 */ /* 0x000fc40008011607 */
[----:B------:R-:W-:Y:S01]  /*0d90*/  USHF.L.U32 UR6, UR11, UR18, URZ ;  /* 0x000000120b067299 */ /* 0x000fe2000800063f */
[----:B------:R-:W-:Y:S01]  /*0da0*/  ISETP.NE.AND.EX P0, PT, RZ, UR5, PT, P0 ;  /* 0x00000005ff007c0c */ /* 0x000fe2000bf05300 */
[----:B------:R-:W-:Y:S02]  /*0db0*/  USHF.R.U64 UR22, UR16, UR10, UR7 ;  /* 0x0000000a10167299 */ /* 0x000fe40008001207 */
[----:B------:R-:W-:Y:S02]  /*0dc0*/  USHF.R.U32.HI UR7, URZ, UR10, UR7 ;  /* 0x0000000a3f077299 */ /* 0x000fe40008011607 */
[----:B------:R-:W-:Y:S02]  /*0dd0*/  UISETP.NE.AND UP1, UPT, UR46, URZ, UPT ;  /* 0x0000003f2e00728c */ /* 0x000fe4000bf25270 */
[----:B------:R-:W-:Y:S01]  /*0de0*/  USHF.R.U64 UR23, UR22, UR18, UR7 ;  /* 0x0000001216177299 */ /* 0x000fe20008001207 */
[----:B------:R-:W-:Y:S01]  /*0df0*/  ULDC UR17, c[0x0][0x600] ;  /* 0x0001800000117ab9 */ /* 0x000fe20000000800 */
[----:B------:R-:W-:-:S02]  /*0e00*/  ULOP3.LUT UR13, URZ, UR6, URZ, 0x33, !UPT ;  /* 0x000000063f0d7292 */ /* 0x000fc4000f8e333f */
[----:B------:R-:W-:Y:S02]  /*0e10*/  UIADD3 UR15, UR17, -0x1, URZ ;  /* 0xffffffff110f7890 */ /* 0x000fe4000fffe03f */
[----:B------:R-:W-:Y:S02]  /*0e20*/  USEL UR12, UR8, UR12, !UP1 ;  /* 0x0000000c080c7287 */ /* 0x000fe4000c800000 */
[----:B------:R-:W-:Y:S01]  /*0e30*/  USHF.R.U32.HI UR7, URZ, UR18, UR7 ;  /* 0x000000123f077299 */ /* 0x000fe20008011607 */
[----:B------:R-:W-:Y:S01]  /*0e40*/  ULDC UR19, c[0x0][0x648] ;  /* 0x0001920000137ab9 */ /* 0x000fe20000000800 */
[----:B------:R-:W-:Y:S01]  /*0e50*/  ULDC UR20, c[0x0][0x638] ;  /* 0x00018e0000147ab9 */ /* 0x000fe20000000800 */
[----:B------:R-:W-:Y:S01]  /*0e60*/  UMOV UR21, 0x1 ;  /* 0x0000000100157882 */ /* 0x000fe20000000000 */
[----:B------:R-:W-:Y:S01]  /*0e70*/  UMOV UR6, UR23 ;  /* 0x0000001700067c82 */ /* 0x000fe20008000000 */
[----:B------:R-:W-:Y:S07]  /*0e80*/  @!P0 BRA `(.L_x_10) ;  /* 0x0000000000308947 */ /* 0x000fee0003800000 */
[----:B------:R-:W-:Y:S02]  /*0e90*/  ULDC UR10, c[0x0][0x64c] ;  /* 0x00019300000a7ab9 */ /* 0x000fe40000000800 */
        /* <DEDUP_REMOVED lines=8> */
[----:B------:R-:W-:-:S07]  /*0f20*/  UIMAD.WIDE.U32.X UR4, UR14, UR5, UR10, UP0 ;  /* 0x000000050e0472a5 */ /* 0x000fce00080e040a */
[----:B------:R-:W-:Y:S01]  /*0f30*/  UMOV UR6, UR4 ;  /* 0x0000000400067c82 */ /* 0x000fe20008000000 */
[----:B------:R-:W-:-:S05]  /*0f40*/  UMOV UR7, UR5 ;  /* 0x0000000500077c82 */ /* 0x000fca0008000000 */
.L_x_10:
[----:B------:R-:W-:Y:S01]  /*0f50*/  USHF.R.U64 UR5, UR6, UR19, UR7 ;  /* 0x0000001306057299 */ /* 0x000fe20008001207 */
[----:B------:R-:W-:Y:S01]  /*0f60*/  IMAD.MOV.U32 R0, RZ, RZ, 0x1 ;  /* 0x00000001ff007424 */ /* 0x000fe200078e00ff */
[----:B------:R-:W-:Y:S02]  /*0f70*/  USHF.L.U32 UR4, UR21, UR18, URZ ;  /* 0x0000001215047299 */ /* 0x000fe4000800063f */
[----:B------:R-:W-:Y:S02]  /*0f80*/  ULOP3.LUT UR13, UR22, UR13, URZ, 0xc0, !UPT ;  /* 0x0000000d160d7292 */ /* 0x000fe4000f8ec03f */
[----:B------:R-:W-:Y:S02]  /*0f90*/  UIADD3 UR6, -UR5, URZ, URZ ;  /* 0x0000003f05067290 */ /* 0x000fe4000fffe13f */
[----:B------:R-:W-:Y:S02]  /*0fa0*/  UIMAD UR13, UR4, UR5, UR13 ;  /* 0x00000005040d72a4 */ /* 0x000fe4000f8e020d */
[----:B------:R-:W-:-:S02]  /*0fb0*/  ULOP3.LUT UR15, UR16, UR15, URZ, 0xc0, !UPT ;  /* 0x0000000f100f7292 */ /* 0x000fc4000f8ec03f */
[----:B------:R-:W-:Y:S01]  /*0fc0*/  UIMAD UR4, UR6, UR20, UR23 ;  /* 0x00000014060472a4 */ /* 0x000fe2000f8e0217 */
[----:B------:R-:W-:Y:S01]  /*0fd0*/  ULDC UR5, c[0x0][0x610] ;  /* 0x0001840000057ab9 */ /* 0x000fe20000000800 */
[----:B------:R-:W-:Y:S02]  /*0fe0*/  UISETP.NE.AND UP0, UPT, UR46, URZ, UPT ;  /* 0x0000003f2e00728c */ /* 0x000fe4000bf05270 */
[----:B------:R-:W-:Y:S02]  /*0ff0*/  UIMAD UR12, UR13, UR5, UR12 ;  /* 0x000000050d0c72a4 */ /* 0x000fe4000f8e020c */
[----:B------:R-:W-:-:S04]  /*1000*/  UIMAD UR4, UR4, UR17, UR15 ;  /* 0x00000011040472a4 */ /* 0x000fc8000f8e020f */
[----:B------:R-:W-:Y:S02]  /*1010*/  USEL UR41, UR4, UR12, !UP0 ;  /* 0x0000000c04297287 */ /* 0x000fe4000c000000 */
[----:B------:R-:W-:-:S12]  /*1020*/  USEL UR42, UR12, UR4, !UP0 ;  /* 0x000000040c2a7287 */ /* 0x000fd8000c000000 */
.L_x_8:
[----:B------:R-:W-:-:S08]  /*1030*/  NOP ;  /* 0x0000000000007918 */ /* 0x000fd00000000000 */
[----:B------:R-:W1:Y:S02]  /*1040*/  USETMAXREG.TRY_ALLOC.CTAPOOL UP0, 0xf0 ;  /* 0x000000f0000079c8 */ /* 0x000e640008000600 */
[----:B-1----:R-:W-:-:S13]  /*1050*/  PLOP3.LUT P0, PT, PT, PT, UP0, 0x80, 0x0 ;  /* 0x000000000000781c */ /* 0x002fda0003f0f008 */
[----:B------:R-:W-:Y:S05]  /*1060*/  @!P0 BRA `(.L_x_8) ;  /* 0xfffffffc00f08947 */ /* 0x000fea000383ffff */
[----:B------:R-:W-:Y:S01]  /*1070*/  ULDC.64 UR4, c[0x0][0x598] ;  /* 0x0001660000047ab9 */ /* 0x000fe20000000a00 */
[----:B------:R-:W-:Y:S01]  /*1080*/  ULDC.64 UR36, c[0x0][0x208] ;  /* 0x0000820000247ab9 */ /* 0x000fe20000000a00 */
[----:B------:R-:W-:-:S04]  /*1090*/  ISETP.NE.U32.AND P0, PT, RZ, UR4, PT ;  /* 0x00000004ff007c0c */ /* 0x000fc8000bf05070 */
[----:B------:R-:W-:-:S13]  /*10a0*/  ISETP.NE.AND.EX P0, PT, RZ, UR5, PT, P0 ;  /* 0x00000005ff007c0c */ /* 0x000fda000bf05300 */
[----:B------:R-:W-:Y:S05]  /*10b0*/  @!P0 BRA `(.L_x_11) ;  /* 0x00000000001c8947 */ /* 0x000fea0003800000 */
[----:B------:R-:W1:Y:S02]  /*10c0*/  LDC.64 R2, c[0x0][0x598] ;  /* 0x00016600ff027b82 */ /* 0x000e640000000a00 */
[----:B-1----:R-:W2:Y:S02]  /*10d0*/  LDG.E.64 R2, desc[UR36][R2.64] ;  /* 0x0000002402027981 */ /* 0x002ea4000c1e1b00 */
[----:B--2---:R-:W-:-:S04]  /*10e0*/  ISETP.NE.U32.AND P0, PT, R2, RZ, PT ;  /* 0x000000ff0200720c */ /* 0x004fc80003f05070 */
[----:B------:R-:W-:-:S13]  /*10f0*/  ISETP.NE.AND.EX P0, PT, R3, RZ, PT, P0 ;  /* 0x000000ff0300720c */ /* 0x000fda0003f05300 */
[----:B------:R-:W-:Y:S05]  /*1100*/  @!P0 BRA `(.L_x_11) ;  /* 0x0000000000088947 */ /* 0x000fea0003800000 */
[----:B------:R1:W5:Y:S01]  /*1110*/  LD.E R17, desc[UR36][R2.64] ;  /* 0x0000002402117980 */ /* 0x000362000c101900 */
[----:B------:R-:W-:Y:S05]  /*1120*/  BRA `(.L_x_12) ;  /* 0x0000000000247947 */ /* 0x000fea0003800000 */
.L_x_11:
[----:B------:R-:W-:Y:S02]  /*1130*/  ULDC.64 UR4, c[0x0][0x588] ;  /* 0x0001620000047ab9 */ /* 0x000fe40000000a00 */
[----:B------:R-:W-:-:S04]  /*1140*/  ISETP.NE.U32.AND P0, PT, RZ, UR4, PT ;  /* 0x00000004ff007c0c */ /* 0x000fc8000bf05070 */
[----:B------:R-:W-:-:S13]  /*1150*/  ISETP.NE.AND.EX P0, PT, RZ, UR5, PT, P0 ;  /* 0x00000005ff007c0c */ /* 0x000fda000bf05300 */
[----:B------:R-:W-:Y:S05]  /*1160*/  @!P0 BRA `(.L_x_13) ;  /* 0x00000000000c8947 */ /* 0x000fea0003800000 */
[----:B------:R-:W1:Y:S02]  /*1170*/  LDC.64 R2, c[0x0][0x588] ;  /* 0x00016200ff027b82 */ /* 0x000e640000000a00 */
[----:B-1----:R2:W5:Y:S01]  /*1180*/  LDG.E R17, desc[UR36][R2.64] ;  /* 0x0000002402117981 */ /* 0x002562000c1e1900 */
[----:B------:R-:W-:Y:S05]  /*1190*/  BRA `(.L_x_12) ;  /* 0x0000000000087947 */ /* 0x000fea0003800000 */
.L_x_13:
[----:B------:R-:W-:Y:S02]  /*11a0*/  ULDC UR4, c[0x0][0x580] ;  /* 0x0001600000047ab9 */ /* 0x000fe40000000800 */
[----:B------:R-:W-:-:S07]  /*11b0*/  IMAD.U32 R17, RZ, RZ, UR4 ;  /* 0x00000004ff117e24 */ /* 0x000fce000f8e00ff */
.L_x_12:
[----:B------:R-:W-:Y:S02]  /*11c0*/  ULDC.64 UR4, c[0x0][0x5a0] ;  /* 0x0001680000047ab9 */ /* 0x000fe40000000a00 */
[----:B------:R-:W-:-:S04]  /*11d0*/  ISETP.NE.U32.AND P0, PT, RZ, UR4, PT ;  /* 0x00000004ff007c0c */ /* 0x000fc8000bf05070 */
[----:B------:R-:W-:-:S13]  /*11e0*/  ISETP.NE.AND.EX P0, PT, RZ, UR5, PT, P0 ;  /* 0x00000005ff007c0c */ /* 0x000fda000bf05300 */
[----:B------:R-:W-:Y:S05]  /*11f0*/  @!P0 BRA `(.L_x_14) ;  /* 0x00000000001c8947 */ /* 0x000fea0003800000 */
[----:B-12---:R-:W1:Y:S02]  /*1200*/  LDC.64 R2, c[0x0][0x5a0] ;  /* 0x00016800ff027b82 */ /* 0x006e640000000a00 */
[----:B-1----:R-:W2:Y:S02]  /*1210*/  LDG.E.64 R2, desc[UR36][R2.64] ;  /* 0x0000002402027981 */ /* 0x002ea4000c1e1b00 */
[----:B--2---:R-:W-:-:S04]  /*1220*/  ISETP.NE.U32.AND P0, PT, R2, RZ, PT ;  /* 0x000000ff0200720c */ /* 0x004fc80003f05070 */
[----:B------:R-:W-:-:S13]  /*1230*/  ISETP.NE.AND.EX P0, PT, R3, RZ, PT, P0 ;  /* 0x000000ff0300720c */ /* 0x000fda0003f05300 */
[----:B------:R-:W-:Y:S05]  /*1240*/  @!P0 BRA `(.L_x_14) ;  /* 0x0000000000088947 */ /* 0x000fea0003800000 */
[----:B------:R1:W5:Y:S01]  /*1250*/  LD.E R18, desc[UR36][R2.64] ;  /* 0x0000002402127980 */ /* 0x000362000c101900 */
[----:B------:R-:W-:Y:S05]  /*1260*/  BRA `(.L_x_15) ;  /* 0x0000000000247947 */ /* 0x000fea0003800000 */
.L_x_14:
[----:B------:R-:W-:Y:S02]  /*1270*/  ULDC.64 UR4, c[0x0][0x590] ;  /* 0x0001640000047ab9 */ /* 0x000fe40000000a00 */
[----:B------:R-:W-:-:S04]  /*1280*/  ISETP.NE.U32.AND P0, PT, RZ, UR4, PT ;  /* 0x00000004ff007c0c */ /* 0x000fc8000bf05070 */
[----:B------:R-:W-:-:S13]  /*1290*/  ISETP.NE.AND.EX P0, PT, RZ, UR5, PT, P0 ;  /* 0x00000005ff007c0c */ /* 0x000fda000bf05300 */
[----:B------:R-:W-:Y:S05]  /*12a0*/  @!P0 BRA `(.L_x_16) ;  /* 0x00000000000c8947 */ /* 0x000fea0003800000 */
[----:B-12---:R-:W1:Y:S02]  /*12b0*/  LDC.64 R2, c[0x0][0x590] ;  /* 0x00016400ff027b82 */ /* 0x006e640000000a00 */
[----:B-1----:R2:W5:Y:S01]  /*12c0*/  LDG.E R18, desc[UR36][R2.64] ;  /* 0x0000002402127981 */ /* 0x002562000c1e1900 */
[----:B------:R-:W-:Y:S05]  /*12d0*/  BRA `(.L_x_15) ;  /* 0x0000000000087947 */ /* 0x000fea0003800000 */
.L_x_16:
[----:B------:R-:W-:Y:S02]  /*12e0*/  ULDC UR4, c[0x0][0x584] ;  /* 0x0001610000047ab9 */ /* 0x000fe40000000800 */
[----:B------:R-:W-:-:S07]  /*12f0*/  IMAD.U32 R18, RZ, RZ, UR4 ;  /* 0x00000004ff127e24 */ /* 0x000fce000f8e00ff */
.L_x_15:
[----:B------:R-:W-:-:S13]  /*1300*/  LOP3.LUT P0, RZ, R0, 0xff, RZ, 0xc0, !PT ;  /* 0x000000ff00ff7812 */ /* 0x000fda000780c0ff */
[----:B------:R-:W-:Y:S05]  /*1310*/  @!P0 EXIT ;  /* 0x000000000000894d */ /* 0x000fea0003800000 */
[----:B------:R-:W-:Y:S01]  /*1320*/  ULDC UR4, c[0x0][0x28c] ;  /* 0x0000a30000047ab9 */ /* 0x000fe20000000800 */
[----:B------:R-:W-:Y:S01]  /*1330*/  UMOV UR38, URZ ;  /* 0x0000003f00267c82 */ /* 0x000fe20008000000 */
[----:B------:R-:W-:Y:S01]  /*1340*/  UIADD3 UR4, UR4, 0x1f, URZ ;  /* 0x0000001f04047890 */ /* 0x000fe2000fffe03f */
[----:B------:R-:W-:-:S03]  /*1350*/  UMOV UR39, URZ ;  /* 0x0000003f00277c82 */ /* 0x000fc60008000000 */
[----:B------:R-:W-:-:S04]  /*1360*/  USHF.R.S32.HI UR5, URZ, 0x1f, UR4 ;  /* 0x0000001f3f057899 */ /* 0x000fc80008011404 */
[----:B------:R-:W-:-:S04]  /*1370*/  ULEA.HI UR5, UR5, UR4, URZ, 0x5 ;  /* 0x0000000405057291 */ /* 0x000fc8000f8f283f */
[----:B------:R-:W-:-:S12]  /*1380*/  USHF.R.S32.HI UR44, URZ, 0x5, UR5 ;  /* 0x000000053f2c7899 */ /* 0x000fd80008011405 */
.L_x_552:
[----:B------:R-:W3:Y:S01]  /*1390*/  S2R R0, SR_TID.X ;  /* 0x0000000000007919 */ /* 0x000ee20000002100 */
[----:B----4-:R-:W4:Y:S01]  /*13a0*/  S2UR UR7, SR_CgaCtaId ;  /* 0x00000000000779c3 */ /* 0x010f220000008800 */
[----:B------:R-:W-:Y:S02]  /*13b0*/  UMOV UR6, 0x400 ;  /* 0x0000040000067882 */ /* 0x000fe40000000000 */
[----:B----4-:R-:W-:Y:S01]  /*13c0*/  ULEA UR6, UR7, UR6, 0x18 ;  /* 0x0000000607067291 */ /* 0x010fe2000f8ec03f */
[----:B---3--:R-:W-:-:S04]  /*13d0*/  LOP3.LUT R0, R0, 0x80, RZ, 0xc0, !PT ;  /* 0x0000008000007812 */ /* 0x008fc800078ec0ff */
[----:B------:R-:W-:-:S06]  /*13e0*/  SHF.R.U32.HI R0, RZ, 0x7, R0 ;  /* 0x00000007ff007819 */ /* 0x000fcc0000011600 */
[----:B------:R-:W3:Y:S02]  /*13f0*/  SHFL.IDX PT, R0, R0, RZ, 0x1f ;  /* 0x00001fff00007589 */ /* 0x000ee400000e0000 */
[----:B---3--:R-:W-:-:S13]  /*1400*/  R2UR UR4, R0 ;  /* 0x00000000000472ca */ /* 0x008fda00000e0000 */
[----:B------:R-:W-:-:S04]  /*1410*/  ULEA.HI UR5, UR4, UR4, URZ, 0x1 ;  /* 0x0000000404057291 */ /* 0x000fc8000f8f083f */
[----:B------:R-:W-:-:S04]  /*1420*/  ULOP3.LUT UR5, UR5, 0x1ffffe, URZ, 0xc0, !UPT ;  /* 0x001ffffe05057892 */ /* 0x000fc8000f8ec03f */
[----:B------:R-:W-:-:S03]  /*1430*/  UIADD3 UR5, UR4, -UR5, URZ ;  /* 0x8000000504057290 */ /* 0x000fc6000fffe03f */
[----:B------:R-:W-:Y:S01]  /*1440*/  ULDC UR4, c[0x0][0x28c] ;  /* 0x0000a30000047ab9 */ /* 0x000fe20000000800 */
[----:B------:R-:W-:Y:S01]  /*1450*/  ULEA UR5, UR5, UR6, 0xb ;  /* 0x0000000605057291 */ /* 0x000fe2000f8e583f */
[----:B------:R-:W-:-:S03]  /*1460*/  ISETP.LT.AND P0, PT, RZ, UR4, PT ;  /* 0x00000004ff007c0c */ /* 0x000fc6000bf01270 */
[----:B------:R-:W-:-:S04]  /*1470*/  UIADD3 UR5, UR5, 0x100, URZ ;  /* 0x0000010005057890 */ /* 0x000fc8000fffe03f */
[----:B------:R-:W-:-:S04]  /*1480*/  USHF.R.U32.HI UR5, URZ, 0x4, UR5 ;  /* 0x000000043f057899 */ /* 0x000fc80008011605 */
[----:B------:R-:W-:-:S04]  /*1490*/  ULOP3.LUT UR5, UR5, 0x3fff, URZ, 0xc0, !UPT ;  /* 0x00003fff05057892 */ /* 0x000fc8000f8ec03f */
[----:B------:R-:W-:Y:S01]  /*14a0*/  ULOP3.LUT UR45, UR5, 0x10000, URZ, 0xfc, !UPT ;  /* 0x00010000052d7892 */ /* 0x000fe2000f8efc3f */
[----:B------:R-:W-:Y:S11]  /*14b0*/  @P0 BRA `(.L_x_17) ;  /* 0x0000000000400947 */ /* 0x000ff60003800000 */
[----:B------:R-:W-:Y:S01]  /*14c0*/  MOV R0, 0x0 ;  /* 0x0000000000007802 */ /* 0x000fe20000000f00 */
[----:B------:R-:W-:Y:S01]  /*14d0*/  ULDC.64 UR4, c[0x4][0x68] ;  /* 0x01001a0000047ab9 */ /* 0x000fe20000000a00 */
[----:B------:R-:W-:Y:S01]  /*14e0*/  ULDC.64 UR6, c[0x4][0x8] ;  /* 0x0100020000067ab9 */ /* 0x000fe20000000a00 */
[----:B------:R-:W-:Y:S01]  /*14f0*/  IMAD.U32 R4, RZ, RZ, UR4 ;  /* 0x00000004ff047e24 */ /* 0x000fe2000f8e00ff */
[----:B-12---:R1:W2:Y:S01]  /*1500*/  LDC.64 R2, c[0x4][R0] ;  /* 0x0100000000027b82 */ /* 0x0062a20000000a00 */
[----:B------:R-:W-:Y:S01]  /*1510*/  IMAD.U32 R5, RZ, RZ, UR5 ;  /* 0x00000005ff057e24 */ /* 0x000fe2000f8e00ff */
[----:B------:R-:W-:Y:S01]  /*1520*/  ULDC.64 UR4, c[0x4][0x70] ;  /* 0x01001c0000047ab9 */ /* 0x000fe20000000a00 */
[----:B------:R-:W-:Y:S02]  /*1530*/  IMAD.U32 R10, RZ, RZ, UR6 ;  /* 0x00000006ff0a7e24 */ /* 0x000fe4000f8e00ff */
[----:B0-----:R-:W-:Y:S02]  /*1540*/  IMAD.U32 R6, RZ, RZ, UR4 ;  /* 0x00000004ff067e24 */ /* 0x001fe4000f8e00ff */
[----:B------:R-:W-:-:S02]  /*1550*/  IMAD.U32 R7, RZ, RZ, UR5 ;  /* 0x00000005ff077e24 */ /* 0x000fc4000f8e00ff */
[----:B------:R-:W-:Y:S02]  /*1560*/  IMAD.U32 R11, RZ, RZ, UR7 ;  /* 0x00000007ff0b7e24 */ /* 0x000fe4000f8e00ff */
[----:B------:R-:W-:Y:S02]  /*1570*/  IMAD.MOV.U32 R8, RZ, RZ, 0x1e1 ;  /* 0x000001e1ff087424 */ /* 0x000fe400078e00ff */
[----:B------:R-:W-:Y:S02]  /*1580*/  IMAD.MOV.U32 R12, RZ, RZ, 0x1 ;  /* 0x00000001ff0c7424 */ /* 0x000fe400078e00ff */
[----:B-1----:R-:W-:-:S07]  /*1590*/  IMAD.MOV.U32 R13, RZ, RZ, RZ ;  /* 0x000000ffff0d7224 */ /* 0x002fce00078e00ff */
[----:B------:R-:W-:-:S07]  /*15a0*/  LEPC R20, `(.L_x_17) ;  /* 0x000000001014794e */ /* 0x000fce0000000000 */
[----:B--2--5:R-:W-:Y:S05]  /*15b0*/  CALL.ABS.NOINC R2 ;  /* 0x0000000002007343 */ /* 0x024fea0003c00000 */
.L_x_17:
[----:B------:R-:W-:-:S06]  /*15c0*/  ULOP3.LUT UR4, UR40, 0x1, URZ, 0xfc, !UPT ;  /* 0x0000000128047892 */ /* 0x000fcc000f8efc3f */
[----:B------:R-:W-:-:S05]  /*15d0*/  IMAD.U32 R0, RZ, RZ, UR4 ;  /* 0x00000004ff007e24 */ /* 0x000fca000f8e00ff */
[----:B------:R-:W-:-:S13]  /*15e0*/  ISETP.NE.AND P0, PT, R0, 0x3, PT ;  /* 0x000000030000780c */ /* 0x000fda0003f05270 */
[----:B------:R-:W-:Y:S05]  /*15f0*/  @!P0 BRA `(.L_x_18) ;  /* 0x0000000000048947 */ /* 0x000fea0003800000 */
[----:B------:R-:W-:Y:S01]  /*1600*/  BPT.TRAP 0x1 ;  /* 0x000000040000795c */ /* 0x000fe20000300000 */
.L_x_18:
[----:B------:R-:W3:Y:S01]  /*1610*/  S2UR UR5, SR_CgaCtaId ;  /* 0x00000000000579c3 */ /* 0x000ee20000008800 */
[----:B------:R-:W-:Y:S01]  /*1620*/  UMOV UR4, 0x400 ;  /* 0x0000040000047882 */ /* 0x000fe20000000000 */
[----:B-12---:R-:W-:Y:S02]  /*1630*/  IMAD.U32 R2, RZ, RZ, UR38 ;  /* 0x00000026ff027e24 */ /* 0x006fe4000f8e00ff */
[----:B------:R-:W-:-:S03]  /*1640*/  IMAD.U32 R3, RZ, RZ, UR39 ;  /* 0x00000027ff037e24 */ /* 0x000fc6000f8e00ff */
[----:B------:R-:W-:Y:S01]  /*1650*/  SHF.L.U32 R2, R2, 0x1f, RZ ;  /* 0x0000001f02027819 */ /* 0x000fe200000006ff */
[----:B---3--:R-:W-:-:S06]  /*1660*/  ULEA UR4, UR5, UR4, 0x18 ;  /* 0x0000000405047291 */ /* 0x008fcc000f8ec03f */
[----:B------:R-:W-:-:S04]  /*1670*/  IMAD.U32 R0, RZ, RZ, UR4 ;  /* 0x00000004ff007e24 */ /* 0x000fc8000f8e00ff */
[----:B------:R-:W-:-:S04]  /*1680*/  IMAD R3, R3, 0x8, R0 ;  /* 0x0000000803037824 */ /* 0x000fc800078e0200 */
[----:B------:R1:W2:Y:S01]  /*1690*/  SYNCS.PHASECHK.TRANS64.TRYWAIT P1, [R3+URZ], R2 ;  /* 0x00000002030075a7 */ /* 0x0002a2000802017f */
[----:B------:R-:W-:Y:S05]  /*16a0*/  @!P0 BRA `(.L_x_19) ;  /* 0x0000000000048947 */ /* 0x000fea0003800000 */
[----:B------:R-:W-:Y:S01]  /*16b0*/  BPT.TRAP 0x1 ;  /* 0x000000040000795c */ /* 0x000fe20000300000 */
.L_x_19:
[----:B--2---:R-:W-:Y:S05]  /*16c0*/  @P1 BRA `(.L_x_20) ;  /* 0x0000000000081947 */ /* 0x004fea0003800000 */
[----:B------:R-:W2:Y:S02]  /*16d0*/  SYNCS.PHASECHK.TRANS64.TRYWAIT P1, [R3+URZ], R2 ;  /* 0x00000002030075a7 */ /* 0x000ea4000802017f */
[----:B--2---:R-:W-:Y:S05]  /*16e0*/  @!P1 BRA `(.L_x_21) ;  /* 0x0000010800a89947 */ /* 0x004fea0003800000 */
.L_x_20:
[----:B------:R-:W-:-:S04]  /*16f0*/  UISETP.LT.AND UP0, UPT, UR44, 0x1, UPT ;  /* 0x000000012c00788c */ /* 0x000fc8000bf01270 */
[----:B------:R-:W-:-:S06]  /*1700*/  USEL UR4, UR44, 0x1, UP0 ;  /* 0x000000012c047887 */ /* 0x000fcc0008000000 */
[----:B------:R-:W-:Y:S01]  /*1710*/  IMAD.U32 R4, RZ, RZ, UR4 ;  /* 0x00000004ff047e24 */ /* 0x000fe2000f8e00ff */
[----:B------:R-:W-:Y:S05]  /*1720*/  WARPSYNC.ALL ;  /* 0x0000000000007948 */ /* 0x000fea0003800000 */
[----:B------:R-:W-:-:S04]  /*1730*/  IADD3 R4, -R4, UR44, RZ ;  /* 0x0000002c04047c10 */ /* 0x000fc8000fffe1ff */
[----:B------:R-:W-:Y:S02]  /*1740*/  ISETP.GE.AND P1, PT, R4, 0x1, PT ;  /* 0x000000010400780c */ /* 0x000fe40003f26270 */
[----:B------:R-:W-:Y:S01]  /*1750*/  R2UR UR4, R0 ;  /* 0x00000000000472ca */ /* 0x000fe200000e0000 */
[----:B------:R-:W-:Y:S01]  /*1760*/  WARPGROUP.ARRIVE ;  /* 0x00000000000079c5 */ /* 0x000fe20000000000 */
[----:B------:R-:W-:Y:S01]  /*1770*/  UMOV UR5, 0xc0000010 ;  /* 0xc000001000057882 */ /* 0x000fe20000000000 */
[----:B------:R-:W-:-:S10]  /*1780*/  UMOV UR7, 0xc0000010 ;  /* 0xc000001000077882 */ /* 0x000fd40000000000 */
[----:B------:R-:W-:-:S04]  /*1790*/  UIADD3 UR4, UR4, 0x6100, URZ ;  /* 0x0000610004047890 */ /* 0x000fc8000fffe03f */
[----:B------:R-:W-:-:S04]  /*17a0*/  USHF.R.U32.HI UR4, URZ, 0x4, UR4 ;  /* 0x000000043f047899 */ /* 0x000fc80008011604 */
[----:B------:R-:W-:-:S04]  /*17b0*/  ULOP3.LUT UR4, UR4, 0x3fff, URZ, 0xc0, !UPT ;  /* 0x00003fff04047892 */ /* 0x000fc8000f8ec03f */
[----:B------:R-:W-:Y:S02]  /*17c0*/  ULOP3.LUT UR9, UR4, 0x10000, URZ, 0xfc, !UPT ;  /* 0x0001000004097892 */ /* 0x000fe4000f8efc3f */
[----:B------:R-:W-:Y:S02]  /*17d0*/  ULEA UR4, UR39, UR45, 0x9 ;  /* 0x0000002d27047291 */ /* 0x000fe4000f8e483f */
[----:B------:R-:W-:-:S09]  /*17e0*/  ULEA UR6, UR39, UR9, 0x9 ;  /* 0x0000000927067291 */ /* 0x000fd2000f8e483f */
[----:B------:R-:W-:Y:S01]  /*17f0*/  IGMMA.64x256x32.S8.S8 R24, gdesc[UR4], RZ, !UPT, gsb0 ;  /* 0x06600000041879f1 */ /* 0x000fe2000c0410ff */
[----:B------:R-:W-:Y:S01]  /*1800*/  UIADD3 UR4, UR4, 0x100, URZ ;  /* 0x0000010004047890 */ /* 0x000fe2000fffe03f */
[----:B------:R-:W-:Y:S01]  /*1810*/  UMOV UR5, 0xc0000010 ;  /* 0xc000001000057882 */ /* 0x000fe20000000000 */
[----:B------:R-:W-:Y:S02]  /*1820*/  WARPGROUP.DEPBAR.LE gsb0, 0x0 ;  /* 0x00008000000079c5 */ /* 0x000fe40000010000 */
[----:B------:R-:W-:Y:S04]  /*1830*/  STL.64 [R1], R24 ;  /* 0x0000001801007387 */ /* 0x000fe80000100a00 */
[----:B------:R-:W-:Y:S04]  /*1840*/  STL.64 [R1+0x8], R26 ;  /* 0x0000081a01007387 */ /* 0x000fe80000100a00 */
        /* <DEDUP_REMOVED lines=61> */
[----:B------:R3:W-:Y:S02]  /*1c20*/  STL.64 [R1+0x1f8], R150 ;  /* 0x0001f89601007387 */ /* 0x0007e40000100a00 */
[----:B---3--:R-:W-:-:S06]  /*1c30*/  WARPGROUP.ARRIVE ;  /* 0x00000000000079c5 */ /* 0x008fcc0000000000 */
[----:B------:R-:W-:Y:S03]  /*1c40*/  IGMMA.64x256x32.S8.S8 R24, gdesc[UR4], RZ, !UPT, gsb0 ;  /* 0x06600000041879f1 */ /* 0x000fe6000c0410ff */
[----:B------:R-:W-:Y:S02]  /*1c50*/  WARPGROUP.DEPBAR.LE gsb0, 0x0 ;  /* 0x00008000000079c5 */ /* 0x000fe40000010000 */
[----:B------:R-:W-:Y:S05]  /*1c60*/  @!P1 BRA `(.L_x_22) ;  /* 0x0000000c00989947 */ /* 0x000fea0003800000 */
[----:B------:R-:W-:Y:S02]  /*1c70*/  UIADD3 UR4, UR39, 0x1, URZ ;  /* 0x0000000127047890 */ /* 0x000fe4000fffe03f */
[----:B-12---:R-:W-:Y:S02]  /*1c80*/  IMAD.U32 R2, RZ, RZ, UR39 ;  /* 0x00000027ff027e24 */ /* 0x006fe4000f8e00ff */
[----:B------:R-:W-:-:S04]  /*1c90*/  UISETP.NE.AND UP0, UPT, UR4, 0x3, UPT ;  /* 0x000000030400788c */ /* 0x000fc8000bf05270 */
[----:B------:R-:W-:Y:S02]  /*1ca0*/  USEL UR5, URZ, 0x1, UP0 ;  /* 0x000000013f057887 */ /* 0x000fe40008000000 */
[----:B------:R-:W-:Y:S02]  /*1cb0*/  USEL UR8, UR4, URZ, UP0 ;  /* 0x0000003f04087287 */ /* 0x000fe40008000000 */
[----:B------:R-:W-:-:S06]  /*1cc0*/  ULOP3.LUT UR5, UR38, UR5, URZ, 0x3c, !UPT ;  /* 0x0000000526057292 */ /* 0x000fcc000f8e3c3f */
[----:B------:R-:W-:-:S07]  /*1cd0*/  IMAD.U32 R3, RZ, RZ, UR5 ;  /* 0x00000005ff037e24 */ /* 0x000fce000f8e00ff */
.L_x_29:
[----:B------:R-:W-:Y:S05]  /*1ce0*/  @!P0 BRA `(.L_x_23) ;  /* 0x0000000000048947 */ /* 0x000fea0003800000 */
[----:B------:R-:W-:Y:S01]  /*1cf0*/  BPT.TRAP 0x1 ;  /* 0x000000040000795c */ /* 0x000fe20000300000 */
.L_x_23:
[----:B------:R-:W1:Y:S01]  /*1d00*/  S2UR UR5, SR_CgaCtaId ;  /* 0x00000000000579c3 */ /* 0x000e620000008800 */
[----:B------:R-:W-:Y:S01]  /*1d10*/  UMOV UR4, 0x400 ;  /* 0x0000040000047882 */ /* 0x000fe20000000000 */
[----:B------:R-:W-:Y:S01]  /*1d20*/  IMAD.U32 R5, RZ, RZ, UR8 ;  /* 0x00000008ff057e24 */ /* 0x000fe2000f8e00ff */
[----:B0-----:R-:W-:Y:S01]  /*1d30*/  SHF.L.U32 R6, R3, 0x1f, RZ ;  /* 0x0000001f03067819 */ /* 0x001fe200000006ff */
[----:B-1----:R-:W-:-:S06]  /*1d40*/  ULEA UR4, UR5, UR4, 0x18 ;  /* 0x0000000405047291 */ /* 0x002fcc000f8ec03f */
[----:B------:R-:W-:-:S04]  /*1d50*/  IMAD.U32 R0, RZ, RZ, UR4 ;  /* 0x00000004ff007e24 */ /* 0x000fc8000f8e00ff */
[----:B------:R-:W-:-:S04]  /*1d60*/  IMAD R5, R5, 0x8, R0 ;  /* 0x0000000805057824 */ /* 0x000fc800078e0200 */
[----:B------:R0:W1:Y:S01]  /*1d70*/  SYNCS.PHASECHK.TRANS64.TRYWAIT P1, [R5+URZ], R6 ;  /* 0x00000006050075a7 */ /* 0x000062000802017f */
[----:B------:R-:W-:Y:S05]  /*1d80*/  @!P0 BRA `(.L_x_24) ;  /* 0x0000000000048947 */ /* 0x000fea0003800000 */
[----:B------:R-:W-:Y:S01]  /*1d90*/  BPT.TRAP 0x1 ;  /* 0x000000040000795c */ /* 0x000fe20000300000 */
.L_x_24:
[----:B-1----:R-:W-:Y:S05]  /*1da0*/  @P1 BRA `(.L_x_25) ;  /* 0x0000000000081947 */ /* 0x002fea0003800000 */
[----:B------:R-:W1:Y:S02]  /*1db0*/  SYNCS.PHASECHK.TRANS64.TRYWAIT P1, [R5+URZ], R6 ;  /* 0x00000006050075a7 */ /* 0x000e64000802017f */
[----:B-1----:R-:W-:Y:S05]  /*1dc0*/  @!P1 BRA `(.L_x_26) ;  /* 0x0000010400049947 */ /* 0x002fea0003800000 */
.L_x_25:
[----:B------:R-:W-:Y:S04]  /*1dd0*/  STL [R1+0x2b8], R155 ;  /* 0x0002b89b01007387 */ /* 0x000fe80000100800 */
        /* <DEDUP_REMOVED lines=21> */
[----:B------:R2:W-:Y:S04]  /*1f30*/  STL.64 [R1+0x208], R108 ;  /* 0x0002086c01007387 */ /* 0x0005e80000100a00 */
[----:B--2---:R-:W2:Y:S04]  /*1f40*/  LDL.LU.64 R108, [R1] ;  /* 0x00000000016c7983 */ /* 0x004ea80000300a00 */
[----:B------:R-:W2:Y:S04]  /*1f50*/  LDL.LU.64 R110, [R1+0x8] ;  /* 0x00000800016e7983 */ /* 0x000ea80000300a00 */
        /* <DEDUP_REMOVED lines=61> */
[----:B------:R-:W2:Y:S01]  /*2330*/  LDL.LU.64 R234, [R1+0x1f8] ;  /* 0x0001f80001ea7983 */ /* 0x000ea20000300a00 */
[----:B------:R-:W-:-:S02]  /*2340*/  ULEA UR4, UR8, UR45, 0x9 ;  /* 0x0000002d08047291 */ /* 0x000fc4000f8e483f */
[----:B------:R-:W-:Y:S01]  /*2350*/  ULEA UR6, UR8, UR9, 0x9 ;  /* 0x0000000908067291 */ /* 0x000fe2000f8e483f */
[----:B------:R-:W-:Y:S01]  /*2360*/  UMOV UR5, 0xc0000010 ;  /* 0xc000001000057882 */ /* 0x000fe20000000000 */
[----:B------:R-:W-:Y:S01]  /*2370*/  UMOV UR7, 0xc0000010 ;  /* 0xc000001000077882 */ /* 0x000fe20000000000 */
[----:B--2---:R-:W-:-:S06]  /*2380*/  WARPGROUP.ARRIVE ;  /* 0x00000000000079c5 */ /* 0x004fcc0000000000 */
[----:B------:R-:W-:Y:S03]  /*2390*/  IGMMA.64x256x32.S8.S8 R108, gdesc[UR4], R108, gsb0 ;  /* 0x06600000046c79f1 */ /* 0x000fe6000804106c */
        /* <DEDUP_REMOVED lines=65> */
[----:B--2---:R3:W5:Y:S04]  /*27b0*/  LDL.LU R155, [R1+0x2b8] ;  /* 0x0002b800019b7983 */ /* 0x0047680000300800 */
        /* <DEDUP_REMOVED lines=22> */
[----:B------:R-:W-:Y:S01]  /*2920*/  UIADD3 UR4, UR4, 0x100, URZ ;  /* 0x0000010004047890 */ /* 0x000fe2000fffe03f */
[----:B------:R-:W-:Y:S01]  /*2930*/  UMOV UR5, 0xc0000010 ;  /* 0xc000001000057882 */ /* 0x000fe20000000000 */
[----:B--2---:R-:W-:-:S07]  /*2940*/  WARPGROUP.ARRIVE ;  /* 0x00000000000079c5 */ /* 0x004fce0000000000 */
[----:B------:R-:W-:Y:S03]  /*2950*/  IGMMA.64x256x32.S8.S8 R24, gdesc[UR4], R24, gsb0 ;  /* 0x06600000041879f1 */ /* 0x000fe60008041018 */
[----:B------:R-:W-:Y:S02]  /*2960*/  WARPGROUP.DEPBAR.LE gsb0, 0x0 ;  /* 0x00008000000079c5 */ /* 0x000fe40000010000 */
[----:B---3--:R-:W-:Y:S05]  /*2970*/  @!P0 BRA `(.L_x_27) ;  /* 0x0000000000048947 */ /* 0x008fea0003800000 */
[----:B------:R-:W-:Y:S01]  /*2980*/  BPT.TRAP 0x1 ;  /* 0x000000040000795c */ /* 0x000fe20000300000 */
.L_x_27:
[----:B------:R-:W-:Y:S01]  /*2990*/  ISETP.NE.AND P1, PT, R19, RZ, PT ;  /* 0x000000ff1300720c */ /* 0x000fe20003f25270 */
[----:B------:R-:W-:-:S12]  /*29a0*/  UISETP.GT.U32.AND UP0, UPT, UR40, 0x1, UPT ;  /* 0x000000012800788c */ /* 0x000fd8000bf04070 */
[----:B01----:R-:W-:-:S04]  /*29b0*/  @P1 IMAD R5, R2, 0x8, R0 ;  /* 0x0000000802051824 */ /* 0x003fc800078e0200 */
[----:B------:R-:W-:-:S05]  /*29c0*/  @P1 VIADD R5, R5, 0x18 ;  /* 0x0000001805051836 */ /* 0x000fca0000000000 */
[----:B-----5:R-:W-:-:S04]  /*29d0*/  @P1 PRMT R5, R155, 0x654, R5 ;  /* 0x000006549b051816 */ /* 0x020fc80000000005 */
[----:B------:R0:W-:Y:S01]  /*29e0*/  @P1 SYNCS.ARRIVE.TRANS64.RED.A1T0 RZ, [R5+URZ], RZ ;  /* 0x000000ff05ff19a7 */ /* 0x0001e2000810043f */
[----:B------:R-:W-:-:S13]  /*29f0*/  PLOP3.LUT P1, PT, PT, PT, UP0, 0x80, 0x0 ;  /* 0x000000000000781c */ /* 0x000fda0003f2f008 */
[----:B0-----:R-:W-:Y:S05]  /*2a00*/  @P1 BRA `(.L_x_28) ;  /* 0x0000000000041947 */ /* 0x001fea0003800000 */
[----:B------:R-:W-:Y:S01]  /*2a10*/  BPT.TRAP 0x1 ;  /* 0x000000040000795c */ /* 0x000fe20000300000 */
.L_x_28:
[----:B------:R-:W-:Y:S01]  /*2a20*/  UIADD3 UR8, UR8, 0x1, URZ ;  /* 0x0000000108087890 */ /* 0x000fe2000fffe03f */
[----:B------:R-:W-:Y:S01]  /*2a30*/  ISETP.GT.AND P2, PT, R4, 0x1, PT ;  /* 0x000000010400780c */ /* 0x000fe20003f44270 */
[----:B------:R-:W-:Y:S02]  /*2a40*/  VIADD R2, R2, 0x1 ;  /* 0x0000000102027836 */ /* 0x000fe40000000000 */
[----:B------:R-:W-:Y:S01]  /*2a50*/  UISETP.NE.AND UP0, UPT, UR8, 0x3, UPT ;  /* 0x000000030800788c */ /* 0x000fe2000bf05270 */
[----:B------:R-:W-:Y:S02]  /*2a60*/  VIADD R4, R4, 0xffffffff ;  /* 0xffffffff04047836 */ /* 0x000fe40000000000 */
[C---:B------:R-:W-:Y:S01]  /*2a70*/  ISETP.NE.AND P1, PT, R2.reuse, 0x3, PT ;  /* 0x000000030200780c */ /* 0x040fe20003f25270 */
[----:B------:R-:W-:Y:S02]  /*2a80*/  USEL UR4, URZ, 0x1, UP0 ;  /* 0x000000013f047887 */ /* 0x000fe40008000000 */
[----:B------:R-:W-:Y:S01]  /*2a90*/  USEL UR8, UR8, URZ, UP0 ;  /* 0x0000003f08087287 */ /* 0x000fe20008000000 */
[----:B------:R-:W-:-:S03]  /*2aa0*/  SEL R2, R2, RZ, P1 ;  /* 0x000000ff02027207 */ /* 0x000fc60000800000 */
[----:B------:R-:W-:Y:S01]  /*2ab0*/  LOP3.LUT R3, R3, UR4, RZ, 0x3c, !PT ;  /* 0x0000000403037c12 */ /* 0x000fe2000f8e3cff */
[----:B------:R-:W-:Y:S07]  /*2ac0*/  @P2 BRA `(.L_x_29) ;  /* 0xfffffff000842947 */ /* 0x000fee000383ffff */
.L_x_22:
[----:B-12---:R-:W1:Y:S02]  /*2ad0*/  LDC R2, c[0x0][0x28c] ;  /* 0x0000a300ff027b82 */ /* 0x006e640000000800 */
[----:B-1----:R-:W-:-:S13]  /*2ae0*/  ISETP.GE.AND P1, PT, R2, 0x1, PT ;  /* 0x000000010200780c */ /* 0x002fda0003f26270 */
[----:B------:R-:W-:Y:S05]  /*2af0*/  @!P1 BRA `(.L_x_30) ;  /* 0x0000000000549947 */ /* 0x000fea0003800000 */
[----:B------:R-:W-:Y:S05]  /*2b00*/  @!P0 BRA `(.L_x_31) ;  /* 0x0000000000048947 */ /* 0x000fea0003800000 */
[----:B------:R-:W-:Y:S01]  /*2b10*/  BPT.TRAP 0x1 ;  /* 0x000000040000795c */ /* 0x000fe20000300000 */
.L_x_31:
[----:B------:R-:W-:Y:S01]  /*2b20*/  ISETP.NE.AND P0, PT, R19, RZ, PT ;  /* 0x000000ff1300720c */ /* 0x000fe20003f05270 */
[----:B------:R-:W-:-:S12]  /*2b30*/  BSSY B0, `(.L_x_32) ;  /* 0x000000d000007945 */ /* 0x000fd80003800000 */
[----:B------:R-:W-:Y:S05]  /*2b40*/  @!P0 BRA `(.L_x_33) ;  /* 0x00000000002c8947 */ /* 0x000fea0003800000 */
[----:B------:R-:W-:-:S04]  /*2b50*/  UISETP.LT.AND UP0, UPT, UR44, 0x1, UPT ;  /* 0x000000012c00788c */ /* 0x000fc8000bf01270 */
[----:B------:R-:W-:-:S04]  /*2b60*/  USEL UR6, UR44, 0x1, UP0 ;  /* 0x000000012c067887 */ /* 0x000fc80008000000 */
[----:B------:R-:W-:-:S04]  /*2b70*/  UIADD3 UR6, UR39, UR44, -UR6 ;  /* 0x0000002c27067290 */ /* 0x000fc8000fffe806 */
[----:B------:R-:W-:-:S04]  /*2b80*/  UIMAD.WIDE.U32 UR4, UR6, -0x55555555, URZ ;  /* 0xaaaaaaab060478a5 */ /* 0x000fc8000f8e003f */
[----:B------:R-:W-:-:S04]  /*2b90*/  USHF.R.U32.HI UR4, URZ, 0x1, UR5 ;  /* 0x000000013f047899 */ /* 0x000fc80008011605 */
[----:B------:R-:W-:-:S06]  /*2ba0*/  UIMAD UR6, UR4, -0x3, UR6 ;  /* 0xfffffffd040678a4 */ /* 0x000fcc000f8e0206 */
[----:B------:R-:W-:-:S04]  /*2bb0*/  IMAD.U32 R2, RZ, RZ, UR6 ;  /* 0x00000006ff027e24 */ /* 0x000fc8000f8e00ff */
[----:B------:R-:W-:-:S04]  /*2bc0*/  IMAD R0, R2, 0x8, R0 ;  /* 0x0000000802007824 */ /* 0x000fc800078e0200 */
[----:B------:R-:W-:-:S05]  /*2bd0*/  VIADD R0, R0, 0x18 ;  /* 0x0000001800007836 */ /* 0x000fca0000000000 */
[----:B------:R-:W-:-:S04]  /*2be0*/  PRMT R0, R155, 0x654, R0 ;  /* 0x000006549b007816 */ /* 0x000fc80000000000 */
[----:B------:R1:W-:Y:S03]  /*2bf0*/  SYNCS.ARRIVE.TRANS64.RED.A1T0 RZ, [R0+URZ], RZ ;  /* 0x000000ff00ff79a7 */ /* 0x0003e6000810043f */
.L_x_33:
[----:B------:R-:W-:Y:S05]  /*2c00*/  BSYNC B0 ;  /* 0x0000000000007941 */ /* 0x000fea0003800000 */
.L_x_32:
[----:B------:R-:W-:-:S06]  /*2c10*/  UISETP.GT.U32.AND UP0, UPT, UR40, 0x1, UPT ;  /* 0x000000012800788c */ /* 0x000fcc000bf04070 */
[----:B------:R-:W-:-:S13]  /*2c20*/  PLOP3.LUT P0, PT, PT, PT, UP0, 0x80, 0x0 ;  /* 0x000000000000781c */ /* 0x000fda0003f0f008 */
[----:B------:R-:W-:Y:S05]  /*2c30*/  @P0 BRA `(.L_x_30) ;  /* 0x0000000000040947 */ /* 0x000fea0003800000 */
[----:B------:R-:W-:Y:S01]  /*2c40*/  BPT.TRAP 0x1 ;  /* 0x000000040000795c */ /* 0x000fe20000300000 */
.L_x_30:
[----:B0-----:R-:W0:Y:S01]  /*2c50*/  S2R R6, SR_TID.X ;  /* 0x0000000000067919 */ /* 0x001e220000002100 */
[----:B------:R-:W-:Y:S01]  /*2c60*/  IMAD.MOV.U32 R13, RZ, RZ, 0x6540 ;  /* 0x00006540ff0d7424 */ /* 0x000fe200078e00ff */
[----:B------:R-:W-:Y:S02]  /*2c70*/  UIMAD.WIDE UR8, UR42, 0x100, URZ ;  /* 0x000001002a0878a5 */ /* 0x000fe4000f8e023f */
[----:B------:R-:W-:Y:S01]  /*2c80*/  USHF.R.S32.HI UR10, URZ, 0x1f, UR43 ;  /* 0x0000001f3f0a7899 */ /* 0x000fe2000801142b */
[----:B------:R-:W-:Y:S01]  /*2c90*/  ULDC.64 UR6, c[0x0][0x5d0] ;  /* 0x0001740000067ab9 */ /* 0x000fe20000000a00 */
[----:B------:R-:W-:Y:S02]  /*2ca0*/  USHF.L.U32 UR42, UR42, 0x8, URZ ;  /* 0x000000082a2a7899 */ /* 0x000fe4000800063f */
[----:B------:R-:W-:Y:S02]  /*2cb0*/  UIMAD UR4, UR10, UR6, URZ ;  /* 0x000000060a0472a4 */ /* 0x000fe4000f8e023f */
[----:B------:R-:W-:-:S02]  /*2cc0*/  UIADD3 UR39, UR44, UR39, URZ ;  /* 0x000000272c277290 */ /* 0x000fc4000fffe03f */
[----:B------:R-:W-:Y:S02]  /*2cd0*/  UIMAD UR4, UR43, UR7, UR4 ;  /* 0x000000072b0472a4 */ /* 0x000fe4000f8e0204 */
[----:B------:R-:W-:Y:S02]  /*2ce0*/  UISETP.GT.U32.AND UP1, UPT, UR39, 0x2, UPT ;  /* 0x000000022700788c */ /* 0x000fe4000bf24070 */
[----:B------:R-:W-:Y:S02]  /*2cf0*/  UISETP.GE.U32.AND UP2, UPT, UR44, 0x3, UPT ;  /* 0x000000032c00788c */ /* 0x000fe4000bf46070 */
[----:B------:R-:W-:Y:S01]  /*2d00*/  UISETP.LT.U32.AND UP1, UPT, UR44, 0x3, UP1 ;  /* 0x000000032c00788c */ /* 0x000fe20008f21070 */
[--C-:B0-----:R-:W-:Y:S01]  /*2d10*/  SHF.R.U32.HI R2, RZ, 0x7, R6.reuse ;  /* 0x00000007ff027819 */ /* 0x101fe20000011606 */
[----:B------:R-:W-:Y:S01]  /*2d20*/  IMAD.SHL.U32 R12, R6, 0x2, RZ ;  /* 0x00000002060c7824 */ /* 0x000fe200078e00ff */
[----:B------:R-:W-:Y:S02]  /*2d30*/  SHF.R.U32.HI R3, RZ, 0x2, R6 ;  /* 0x00000002ff037819 */ /* 0x000fe40000011606 */
[----:B------:R-:W-:-:S02]  /*2d40*/  LOP3.LUT R2, R2, 0x1, RZ, 0xc0, !PT ;  /* 0x0000000102027812 */ /* 0x000fc400078ec0ff */
[----:B------:R-:W-:Y:S02]  /*2d50*/  LOP3.LUT R4, R6, 0x60, RZ, 0xc0, !PT ;  /* 0x0000006006047812 */ /* 0x000fe400078ec0ff */
[----:B------:R-:W-:Y:S01]  /*2d60*/  LOP3.LUT R3, R3, 0x7, RZ, 0xc0, !PT ;  /* 0x0000000703037812 */ /* 0x000fe200078ec0ff */
[----:B------:R-:W-:Y:S01]  /*2d70*/  IMAD.SHL.U32 R160, R2, 0x40, RZ ;  /* 0x0000004002a07824 */ /* 0x000fe200078e00ff */
[----:B------:R-:W-:Y:S02]  /*2d80*/  LOP3.LUT R12, R12, 0x6, RZ, 0xc0, !PT ;  /* 0x000000060c0c7812 */ /* 0x000fe400078ec0ff */
[----:B------:R-:W-:Y:S02]  /*2d90*/  SHF.R.U32.HI R4, RZ, 0x1, R4 ;  /* 0x00000001ff047819 */ /* 0x000fe40000011604 */
[--C-:B------:R-:W-:Y:S02]  /*2da0*/  LOP3.LUT R160, R160, 0x40, R3.reuse, 0xe2, !PT ;  /* 0x00000040a0a07812 */ /* 0x100fe400078ee203 */
[----:B------:R-:W-:Y:S01]  /*2db0*/  PRMT R12, R12, R13, UR41 ;  /* 0x000000290c0c7e16 */ /* 0x000fe2000800000d */
[----:B------:R-:W-:Y:S01]  /*2dc0*/  USHF.L.U32 UR41, UR41, 0x8, URZ ;  /* 0x0000000829297899 */ /* 0x000fe2000800063f */
[----:B-1----:R-:W-:Y:S01]  /*2dd0*/  IADD3 R0, RZ, -R4, -R3 ;  /* 0x80000004ff007210 */ /* 0x002fe20007ffe803 */
[----:B------:R-:W-:Y:S01]  /*2de0*/  IMAD.MOV.U32 R3, RZ, RZ, -0x2 ;  /* 0xfffffffeff037424 */ /* 0x000fe200078e00ff */
[----:B------:R-:W-:Y:S01]  /*2df0*/  LOP3.LUT R160, R160, UR8, R4, 0xfe, !PT ;  /* 0x00000008a0a07c12 */ /* 0x000fe2000f8efe04 */
[----:B------:R-:W-:Y:S01]  /*2e00*/  IMAD.U32 R4, RZ, RZ, UR6 ;  /* 0x00000006ff047e24 */ /* 0x000fe2000f8e00ff */
[----:B------:R-:W-:Y:S01]  /*2e10*/  SHF.R.S32.HI R13, RZ, 0x1f, R12 ;  /* 0x0000001fff0d7819 */ /* 0x000fe2000001140c */
[----:B------:R-:W-:Y:S01]  /*2e20*/  ULDC UR6, c[0x0][0x284] ;  /* 0x0000a10000067ab9 */ /* 0x000fe20000000800 */
[----:B------:R-:W-:-:S02]  /*2e30*/  IMAD R0, R2, -0x40, R0 ;  /* 0xffffffc002007824 */ /* 0x000fc400078e0200 */
[----:B------:R-:W-:Y:S02]  /*2e40*/  IMAD.U32 R154, RZ, RZ, UR6 ;  /* 0x00000006ff9a7e24 */ /* 0x000fe4000f8e00ff */
[----:B------:R-:W-:-:S03]  /*2e50*/  IMAD.WIDE.U32 R4, R4, UR43, R12 ;  /* 0x0000002b04047c25 */ /* 0x000fc6000f8e000c */
[----:B------:R-:W-:Y:S01]  /*2e60*/  IADD3 R154, R154, -UR42, R0 ;  /* 0x8000002a9a9a7c10 */ /* 0x000fe2000fffe000 */
[----:B------:R-:W-:Y:S01]  /*2e70*/  VIADD R5, R5, UR4 ;  /* 0x0000000405057c36 */ /* 0x000fe20008000000 */
[----:B------:R-:W-:Y:S01]  /*2e80*/  ULDC UR4, c[0x0][0x288] ;  /* 0x0000a20000047ab9 */ /* 0x000fe20000000800 */
[----:B------:R-:W-:Y:S01]  /*2e90*/  LOP3.LUT R0, R6, 0x3, RZ, 0xc0, !PT ;  /* 0x0000000306007812 */ /* 0x000fe200078ec0ff */
[----:B------:R-:W-:-:S04]  /*2ea0*/  UISETP.GE.AND UP0, UPT, UR41, UR4, UPT ;  /* 0x000000042900728c */ /* 0x000fc8000bf06270 */
[----:B------:R-:W-:Y:S01]  /*2eb0*/  UISETP.GE.OR UP0, UPT, UR42, UR6, UP0 ;  /* 0x000000062a00728c */ /* 0x000fe20008706670 */
[----:B------:R-:W-:Y:S01]  /*2ec0*/  IMAD R0, R0, R3, UR4 ;  /* 0x0000000400007e24 */ /* 0x000fe2000f8e0203 */
[----:B------:R-:W-:Y:S02]  /*2ed0*/  UIMAD.WIDE.U32 UR4, UR39, -0x55555555, URZ ;  /* 0xaaaaaaab270478a5 */ /* 0x000fe4000f8e003f */
[----:B------:R-:W-:Y:S01]  /*2ee0*/  USEL UR6, URZ, 0x1, !UP1 ;  /* 0x000000013f067887 */ /* 0x000fe2000c800000 */
[----:B------:R-:W-:Y:S01]  /*2ef0*/  VIADD R0, R0, -UR41 ;  /* 0x8000002900007c36 */ /* 0x000fe20008000000 */
[----:B------:R-:W-:Y:S01]  /*2f00*/  PLOP3.LUT P0, PT, PT, PT, UP0, 0x80, 0x0 ;  /* 0x000000000000781c */ /* 0x000fe20003f0f008 */
[----:B------:R-:W-:Y:S02]  /*2f10*/  USHF.R.U32.HI UR4, URZ, 0x1, UR5 ;  /* 0x000000013f047899 */ /* 0x000fe40008011605 */
[----:B------:R-:W-:Y:S02]  /*2f20*/  ULOP3.LUT UR38, UR38, UR6, URZ, 0x3c, !UPT ;  /* 0x0000000626267292 */ /* 0x000fe4000f8e3c3f */
[----:B------:R-:W-:-:S02]  /*2f30*/  UIMAD UR39, UR4, -0x3, UR39 ;  /* 0xfffffffd042778a4 */ /* 0x000fc4000f8e0227 */
[----:B------:R-:W-:Y:S01]  /*2f40*/  @UP2 ULOP3.LUT UR38, UR38, 0x1, UR4, 0x78, !UPT ;  /* 0x0000000126262892 */ /* 0x000fe2000f8e7804 */
[----:B------:R-:W-:-:S05]  /*2f50*/  UMOV UR42, 0xffffffff ;  /* 0xffffffff002a7882 */ /* 0x000fca0000000000 */
[----:B------:R-:W-:Y:S06]  /*2f60*/  @P0 BRA `(.L_x_34) ;  /* 0x000000d000f80947 */ /* 0x000fec0003800000 */
[----:B------:R-:W0:Y:S01]  /*2f70*/  LDC.64 R2, c[0x0][0x5c8] ;  /* 0x00017200ff027b82 */ /* 0x000e220000000a00 */
[----:B------:R-:W-:Y:S01]  /*2f80*/  ULDC.64 UR4, c[0x0][0x5c0] ;  /* 0x0001700000047ab9 */ /* 0x000fe20000000a00 */
[----:B------:R-:W-:Y:S01]  /*2f90*/  BSSY B0, `(.L_x_34) ;  /* 0x0000d3b000007945 */ /* 0x000fe20003800000 */
[C---:B0-----:R-:W-:Y:S01]  /*2fa0*/  IMAD R6, R2.reuse, UR9, RZ ;  /* 0x0000000902067c24 */ /* 0x041fe2000f8e02ff */
[----:B------:R-:W-:Y:S01]  /*2fb0*/  SHF.L.U64.HI R9, R2, 0x3, R3 ;  /* 0x0000000302097819 */ /* 0x000fe20000010203 */
[----:B------:R-:W-:-:S04]  /*2fc0*/  IMAD.WIDE.U32 R4, R160, R2, R4 ;  /* 0x00000002a0047225 */ /* 0x000fc800078e0004 */
[----:B------:R-:W-:Y:S01]  /*2fd0*/  IMAD R6, R160, R3, R6 ;  /* 0x00000003a0067224 */ /* 0x000fe200078e0206 */
[----:B------:R-:W-:Y:S01]  /*2fe0*/  IADD3 R4, P0, R4, UR4, RZ ;  /* 0x0000000404047c10 */ /* 0x000fe2000ff1e0ff */
[----:B------:R-:W-:Y:S02]  /*2ff0*/  IMAD.SHL.U32 R8, R2, 0x8, RZ ;  /* 0x0000000802087824 */ /* 0x000fe400078e00ff */
[----:B------:R-:W-:-:S03]  /*3000*/  IMAD.IADD R6, R5, 0x1, R6 ;  /* 0x0000000105067824 */ /* 0x000fc600078e0206 */
[-C--:B------:R-:W-:Y:S02]  /*3010*/  IADD3 R10, P1, R8, R4.reuse, RZ ;  /* 0x00000004080a7210 */ /* 0x080fe40007f3e0ff */
[----:B------:R-:W-:Y:S02]  /*3020*/  IADD3.X R5, R6, UR5, RZ, P0, !PT ;  /* 0x0000000506057c10 */ /* 0x000fe400087fe4ff */
[----:B------:R-:W-:-:S03]  /*3030*/  LEA R6, P0, R2, R4, 0x7 ;  /* 0x0000000402067211 */ /* 0x000fc600078038ff */
[----:B------:R-:W-:Y:S01]  /*3040*/  IMAD.X R11, R9, 0x1, R5, P1 ;  /* 0x00000001090b7824 */ /* 0x000fe200008e0605 */
[----:B------:R-:W-:Y:S02]  /*3050*/  LEA.HI.X R7, R2, R5, R3, 0x7, P0 ;  /* 0x0000000502077211 */ /* 0x000fe400000f3c03 */
[----:B-----5:R-:W-:Y:S02]  /*3060*/  ISETP.NE.AND P0, PT, R18, RZ, PT ;  /* 0x000000ff1200720c */ /* 0x020fe40003f05270 */
[----:B------:R-:W-:-:S05]  /*3070*/  IADD3 R8, P2, R8, R6, RZ ;  /* 0x0000000608087210 */ /* 0x000fca0007f5e0ff */
[----:B------:R-:W-:-:S06]  /*3080*/  IMAD.X R9, R9, 0x1, R7, P2 ;  /* 0x0000000109097824 */ /* 0x000fcc00010e0607 */
[----:B------:R-:W-:Y:S05]  /*3090*/  @!P0 BRA `(.L_x_35) ;  /* 0x0000009800988947 */ /* 0x000fea0003800000 */
[----:B------:R-:W0:Y:S01]  /*30a0*/  LDC.64 R20, c[0x0][0x5b0] ;  /* 0x00016c00ff147b82 */ /* 0x000e220000000a00 */
[----:B------:R-:W-:Y:S01]  /*30b0*/  ULDC.64 UR6, c[0x0][0x5b8] ;  /* 0x00016e0000067ab9 */ /* 0x000fe20000000a00 */
[----:B------:R-:W-:Y:S01]  /*30c0*/  ISETP.GE.AND P1, PT, R154, 0x1, PT ;  /* 0x000000019a00780c */ /* 0x000fe20003f26270 */
[----:B------:R-:W-:Y:S02]  /*30d0*/  UIMAD UR4, UR10, UR6, URZ ;  /* 0x000000060a0472a4 */ /* 0x000fe4000f8e023f */
[----:B------:R-:W-:Y:S01]  /*30e0*/  IMAD.U32 R156, RZ, RZ, UR6 ;  /* 0x00000006ff9c7e24 */ /* 0x000fe2000f8e00ff */
[----:B------:R-:W-:Y:S01]  /*30f0*/  BSSY B1, `(.L_x_36) ;  /* 0x000000e000017945 */ /* 0x000fe20003800000 */
[----:B------:R-:W-:Y:S01]  /*3100*/  ISETP.LT.OR P2, PT, R0, 0x1, !P1 ;  /* 0x000000010000780c */ /* 0x000fe20004f41670 */
[----:B------:R-:W-:Y:S01]  /*3110*/  UIMAD UR4, UR43, UR7, UR4 ;  /* 0x000000072b0472a4 */ /* 0x000fe2000f8e0204 */
[----:B------:R-:W1:Y:S01]  /*3120*/  LDC.64 R22, c[0x0][0x5a8] ;  /* 0x00016a00ff167b82 */ /* 0x000e620000000a00 */
[----:B------:R-:W-:-:S04]  /*3130*/  IMAD.WIDE.U32 R156, R156, UR43, R12 ;  /* 0x0000002b9c9c7c25 */ /* 0x000fc8000f8e000c */
[----:B------:R-:W-:Y:S02]  /*3140*/  VIADD R153, R157, UR4 ;  /* 0x000000049d997c36 */ /* 0x000fe40008000000 */
[----:B------:R-:W-:Y:S02]  /*3150*/  IMAD.MOV.U32 R152, RZ, RZ, R156 ;  /* 0x000000ffff987224 */ /* 0x000fe400078e009c */
[----:B0-----:R-:W-:Y:S02]  /*3160*/  IMAD R161, R20, UR9, RZ ;  /* 0x0000000914a17c24 */ /* 0x001fe4000f8e02ff */
[----:B------:R-:W-:-:S04]  /*3170*/  IMAD.WIDE.U32 R2, R160, R20, R152 ;  /* 0x00000014a0027225 */ /* 0x000fc800078e0098 */
[----:B------:R-:W-:Y:S01]  /*3180*/  IMAD R161, R160, R21, R161 ;  /* 0x00000015a0a17224 */ /* 0x000fe200078e02a1 */
[----:B-1----:R-:W-:-:S04]  /*3190*/  IADD3 R14, P0, R2, R22, RZ ;  /* 0x00000016020e7210 */ /* 0x002fc80007f1e0ff */
[----:B------:R-:W-:Y:S01]  /*31a0*/  IADD3.X R15, R23, R3, R161, P0, !PT ;  /* 0x00000003170f7210 */ /* 0x000fe200007fe4a1 */
[----:B------:R-:W-:Y:S08]  /*31b0*/  @P2 BRA `(.L_x_37) ;  /* 0x0000000000042947 */ /* 0x000ff00003800000 */
[----:B------:R0:W5:Y:S02]  /*31c0*/  LDG.E.U8 R16, desc[UR36][R14.64] ;  /* 0x000000240e107981 */ /* 0x000164000c1e1100 */
.L_x_37:
[----:B------:R-:W-:Y:S05]  /*31d0*/  BSYNC B1 ;  /* 0x0000000000017941 */ /* 0x000fea0003800000 */
.L_x_36:
[----:B------:R-:W2:Y:S01]  /*31e0*/  LDL.LU R3, [R1] ;  /* 0x0000000001037983 */ /* 0x000ea20000300800 */
[----:B-----5:R-:W-:Y:S01]  /*31f0*/  LOP3.LUT R2, R16, 0xffff, RZ, 0xc0, !PT ;  /* 0x0000ffff10027812 */ /* 0x020fe200078ec0ff */
[----:B------:R-:W-:Y:S01]  /*3200*/  BSSY B1, `(.L_x_38) ;  /* 0x000000a000017945 */ /* 0x000fe20003800000 */
[----:B------:R-:W-:Y:S02]  /*3210*/  ISETP.LT.OR P0, PT, R0, 0x2, !P1 ;  /* 0x000000020000780c */ /* 0x000fe40004f01670 */
[----:B------:R-:W-:-:S05]  /*3220*/  PRMT R2, R2, 0x8880, RZ ;  /* 0x0000888002027816 */ /* 0x000fca00000000ff */
[----:B------:R-:W-:-:S04]  /*3230*/  IMAD R2, R2, R18, RZ ;  /* 0x0000001202027224 */ /* 0x000fc800078e02ff */
[----:B--2---:R-:W-:-:S05]  /*3240*/  @!P2 IMAD R3, R3, R17, R2 ;  /* 0x000000110303a224 */ /* 0x004fca00078e0202 */
[----:B------:R1:W-:Y:S01]  /*3250*/  @!P2 STG.E.U8 desc[UR36][R4.64], R3 ;  /* 0x000000030400a986 */ /* 0x0003e2000c101124 */
[----:B------:R-:W-:Y:S05]  /*3260*/  @P0 BRA `(.L_x_39) ;  /* 0x00000000000c0947 */ /* 0x000fea0003800000 */
[----:B------:R-:W2:Y:S02]  /*3270*/  LDG.E.U8 R16, desc[UR36][R14.64+0x1] ;  /* 0x000001240e107981 */ /* 0x000ea4000c1e1100 */
[----:B--2---:R-:W-:-:S05]  /*3280*/  PRMT R2, R16, 0x8880, RZ ;  /* 0x0000888010027816 */ /* 0x004fca00000000ff */
[----:B------:R-:W-:-:S07]  /*3290*/  IMAD R2, R2, R18, RZ ;  /* 0x0000001202027224 */ /* 0x000fce00078e02ff */
.L_x_39:
[----:B------:R-:W-:Y:S05]  /*32a0*/  BSYNC B1 ;  /* 0x0000000000017941 */ /* 0x000fea0003800000 */
.L_x_38:
[----:B-1----:R-:W2:Y:S01]  /*32b0*/  LDL.LU R3, [R1+0x4] ;  /* 0x0000040001037983 */ /* 0x002ea20000300800 */
[C---:B------:R-:W-:Y:S01]  /*32c0*/  SHF.L.U64.HI R159, R20.reuse, 0x3, R21 ;  /* 0x00000003149f7819 */ /* 0x040fe20000010215 */
[----:B------:R-:W-:Y:S01]  /*32d0*/  IMAD.SHL.U32 R158, R20, 0x8, RZ ;  /* 0x00000008149e7824 */ /* 0x000fe200078e00ff */
[----:B------:R-:W-:Y:S03]  /*32e0*/  BSSY B1, `(.L_x_40) ;  /* 0x000000d000017945 */ /* 0x000fe60003800000 */
[----:B------:R-:W-:-:S04]  /*32f0*/  IMAD.WIDE.U32 R12, R160, R20, R158 ;  /* 0x00000014a00c7225 */ /* 0x000fc800078e009e */
[----:B------:R-:W-:Y:S01]  /*3300*/  IMAD.IADD R161, R161, 0x1, R13 ;  /* 0x00000001a1a17824 */ /* 0x000fe200078e020d */
[----:B------:R-:W-:-:S04]  /*3310*/  IADD3 R12, P2, P3, R156, R22, R12 ;  /* 0x000000169c0c7210 */ /* 0x000fc80007b5e00c */
[----:B------:R-:W-:Y:S01]  /*3320*/  IADD3.X R13, R153, R23, R161, P2, P3 ;  /* 0x00000017990d7210 */ /* 0x000fe200017e64a1 */
[----:B--2---:R-:W-:-:S05]  /*3330*/  @!P0 IMAD R3, R3, R17, R2 ;  /* 0x0000001103038224 */ /* 0x004fca00078e0202 */
[----:B------:R1:W-:Y:S01]  /*3340*/  @!P0 STG.E.U8 desc[UR36][R4.64+0x1], R3 ;  /* 0x0000010304008986 */ /* 0x0003e2000c101124 */
[----:B------:R-:W-:-:S04]  /*3350*/  ISETP.GE.AND P0, PT, R154, 0x9, PT ;  /* 0x000000099a00780c */ /* 0x000fc80003f06270 */
[----:B------:R-:W-:-:S13]  /*3360*/  ISETP.LT.OR P4, PT, R0, 0x1, !P0 ;  /* 0x000000010000780c */ /* 0x000fda0004781670 */
[----:B-1----:R-:W-:Y:S05]  /*3370*/  @P4 BRA `(.L_x_41) ;  /* 0x00000000000c4947 */ /* 0x002fea0003800000 */
[----:B------:R-:W2:Y:S02]  /*3380*/  LDG.E.U8 R16, desc[UR36][R12.64] ;  /* 0x000000240c107981 */ /* 0x000ea4000c1e1100 */
[----:B--2---:R-:W-:-:S05]  /*3390*/  PRMT R2, R16, 0x8880, RZ ;  /* 0x0000888010027816 */ /* 0x004fca00000000ff */
[----:B------:R-:W-:-:S07]  /*33a0*/  IMAD R2, R2, R18, RZ ;  /* 0x0000001202027224 */ /* 0x000fce00078e02ff */
.L_x_41:
[----:B------:R-:W-:Y:S05]  /*33b0*/  BSYNC B1 ;  /* 0x0000000000017941 */ /* 0x000fea0003800000 */
.L_x_40:
[----:B------:R-:W2:Y:S01]  /*33c0*/  LDL.LU R3, [R1+0x8] ;  /* 0x0000080001037983 */ /* 0x000ea20000300800 */
[----:B------:R-:W-:Y:S01]  /*33d0*/  ISETP.LT.OR P2, PT, R0, 0x2, !P0 ;  /* 0x000000020000780c */ /* 0x000fe20004741670 */
[----:B------:R-:W-:Y:S01]  /*33e0*/  BSSY B1, `(.L_x_42) ;  /* 0x0000007000017945 */ /* 0x000fe20003800000 */
[----:B--2---:R-:W-:-:S05]  /*33f0*/  @!P4 IMAD R3, R3, R17, R2 ;  /* 0x000000110303c224 */ /* 0x004fca00078e0202 */
[----:B------:R1:W-:Y:S06]  /*3400*/  @!P4 STG.E.U8 desc[UR36][R10.64], R3 ;  /* 0x000000030a00c986 */ /* 0x0003ec000c101124 */
[----:B------:R-:W-:Y:S05]  /*3410*/  @P2 BRA `(.L_x_43) ;  /* 0x00000000000c2947 */ /* 0x000fea0003800000 */
[----:B------:R-:W2:Y:S02]  /*3420*/  LDG.E.U8 R16, desc[UR36][R12.64+0x1] ;  /* 0x000001240c107981 */ /* 0x000ea4000c1e1100 */
[----:B--2---:R-:W-:-:S05]  /*3430*/  PRMT R2, R16, 0x8880, RZ ;  /* 0x0000888010027816 */ /* 0x004fca00000000ff */
[----:B------:R-:W-:-:S07]  /*3440*/  IMAD R2, R2, R18, RZ ;  /* 0x0000001202027224 */ /* 0x000fce00078e02ff */
.L_x_43:
[----:B------:R-:W-:Y:S05]  /*3450*/  BSYNC B1 ;  /* 0x0000000000017941 */ /* 0x000fea0003800000 */
.L_x_42:
[----:B-1----:R-:W2:Y:S01]  /*3460*/  LDL.LU R3, [R1+0xc] ;  /* 0x00000c0001037983 */ /* 0x002ea20000300800 */
[----:B------:R-:W-:Y:S01]  /*3470*/  BSSY B1, `(.L_x_44) ;  /* 0x0000009000017945 */ /* 0x000fe20003800000 */
[----:B------:R-:W-:Y:S01]  /*3480*/  ISETP.LT.OR P3, PT, R0, 0xa, !P1 ;  /* 0x0000000a0000780c */ /* 0x000fe20004f61670 */
[----:B--2---:R-:W-:-:S05]  /*3490*/  @!P2 IMAD R3, R3, R17, R2 ;  /* 0x000000110303a224 */ /* 0x004fca00078e0202 */
[----:B------:R1:W-:Y:S01]  /*34a0*/  @!P2 STG.E.U8 desc[UR36][R10.64+0x1], R3 ;  /* 0x000001030a00a986 */ /* 0x0003e2000c101124 */
[----:B------:R-:W-:-:S13]  /*34b0*/  ISETP.LT.OR P2, PT, R0, 0x9, !P1 ;  /* 0x000000090000780c */ /* 0x000fda0004f41670 */
[----:B-1----:R-:W-:Y:S05]  /*34c0*/  @P2 BRA `(.L_x_45) ;  /* 0x00000000000c2947 */ /* 0x002fea0003800000 */
[----:B------:R-:W2:Y:S02]  /*34d0*/  LDG.E.U8 R16, desc[UR36][R14.64+0x8] ;  /* 0x000008240e107981 */ /* 0x000ea4000c1e1100 */
[----:B--2---:R-:W-:-:S05]  /*34e0*/  PRMT R2, R16, 0x8880, RZ ;  /* 0x0000888010027816 */ /* 0x004fca00000000ff */
[----:B------:R-:W-:-:S07]  /*34f0*/  IMAD R2, R2, R18, RZ ;  /* 0x0000001202027224 */ /* 0x000fce00078e02ff */
.L_x_45:
[----:B------:R-:W-:Y:S05]  /*3500*/  BSYNC B1 ;  /* 0x0000000000017941 */ /* 0x000fea0003800000 */
.L_x_44:
[----:B------:R-:W2:Y:S01]  /*3510*/  LDL.LU R3, [R1+0x10] ;  /* 0x0000100001037983 */ /* 0x000ea20000300800 */
[----:B------:R-:W-:Y:S01]  /*3520*/  BSSY B1, `(.L_x_46) ;  /* 0x0000007000017945 */ /* 0x000fe20003800000 */
[----:B--2---:R-:W-:-:S05]  /*3530*/  @!P2 IMAD R3, R3, R17, R2 ;  /* 0x000000110303a224 */ /* 0x004fca00078e0202 */
[----:B------:R1:W-:Y:S01]  /*3540*/  @!P2 STG.E.U8 desc[UR36][R4.64+0x8], R3 ;  /* 0x000008030400a986 */ /* 0x0003e2000c101124 */
[----:B------:R-:W-:Y:S05]  /*3550*/  @P3 BRA `(.L_x_47) ;  /* 0x00000000000c3947 */ /* 0x000fea0003800000 */
[----:B------:R-:W2:Y:S02]  /*3560*/  LDG.E.U8 R16, desc[UR36][R14.64+0x9] ;  /* 0x000009240e107981 */ /* 0x000ea4000c1e1100 */
[----:B--2---:R-:W-:-:S05]  /*3570*/  PRMT R2, R16, 0x8880, RZ ;  /* 0x0000888010027816 */ /* 0x004fca00000000ff */
[----:B------:R-:W-:-:S07]  /*3580*/  IMAD R2, R2, R18, RZ ;  /* 0x0000001202027224 */ /* 0x000fce00078e02ff */
.L_x_47:
[----:B------:R-:W-:Y:S05]  /*3590*/  BSYNC B1 ;  /* 0x0000000000017941 */ /* 0x000fea0003800000 */
.L_x_46:
[----:B-1----:R-:W2:Y:S01]  /*35a0*/  LDL.LU R3, [R1+0x14] ;  /* 0x0000140001037983 */ /* 0x002ea20000300800 */
[C---:B------:R-:W-:Y:S01]  /*35b0*/  ISETP.LT.OR P2, PT, R0.reuse, 0x9, !P0 ;  /* 0x000000090000780c */ /* 0x040fe20004741670 */
[----:B------:R-:W-:Y:S01]  /*35c0*/  BSSY B1, `(.L_x_48) ;  /* 0x000000b000017945 */ /* 0x000fe20003800000 */
[C---:B------:R-:W-:Y:S02]  /*35d0*/  ISETP.LT.OR P4, PT, R0.reuse, 0x11, !P1 ;  /* 0x000000110000780c */ /* 0x040fe40004f81670 */
[C---:B------:R-:W-:Y:S02]  /*35e0*/  ISETP.LT.OR P5, PT, R0.reuse, 0x12, !P1 ;  /* 0x000000120000780c */ /* 0x040fe40004fa1670 */
[----:B------:R-:W-:Y:S01]  /*35f0*/  ISETP.LT.OR P6, PT, R0, 0x11, !P0 ;  /* 0x000000110000780c */ /* 0x000fe200047c1670 */
[----:B--2---:R-:W-:-:S05]  /*3600*/  @!P3 IMAD R3, R3, R17, R2 ;  /* 0x000000110303b224 */ /* 0x004fca00078e0202 */
[----:B------:R1:W-:Y:S01]  /*3610*/  @!P3 STG.E.U8 desc[UR36][R4.64+0x9], R3 ;  /* 0x000009030400b986 */ /* 0x0003e2000c101124 */
[----:B------:R-:W-:Y:S01]  /*3620*/  ISETP.LT.OR P3, PT, R0, 0xa, !P0 ;  /* 0x0000000a0000780c */ /* 0x000fe20004761670 */
[----:B------:R-:W-:-:S12]  /*3630*/  @P2 BRA `(.L_x_49) ;  /* 0x00000000000c2947 */ /* 0x000fd80003800000 */
[----:B------:R-:W2:Y:S02]  /*3640*/  LDG.E.U8 R16, desc[UR36][R12.64+0x8] ;  /* 0x000008240c107981 */ /* 0x000ea4000c1e1100 */
[----:B--2---:R-:W-:-:S05]  /*3650*/  PRMT R2, R16, 0x8880, RZ ;  /* 0x0000888010027816 */ /* 0x004fca00000000ff */
[----:B------:R-:W-:-:S07]  /*3660*/  IMAD R2, R2, R18, RZ ;  /* 0x0000001202027224 */ /* 0x000fce00078e02ff */
.L_x_49:
[----:B------:R-:W-:Y:S05]  /*3670*/  BSYNC B1 ;  /* 0x0000000000017941 */ /* 0x000fea0003800000 */
.L_x_48:
[----:B-1----:R-:W2:Y:S01]  /*3680*/  LDL.LU R3, [R1+0x18] ;  /* 0x0000180001037983 */ /* 0x002ea20000300800 */
[----:B------:R-:W-:Y:S01]  /*3690*/  BSSY B1, `(.L_x_50) ;  /* 0x0000007000017945 */ /* 0x000fe20003800000 */
[----:B--2---:R-:W-:-:S05]  /*36a0*/  @!P2 IMAD R3, R3, R17, R2 ;  /* 0x000000110303a224 */ /* 0x004fca00078e0202 */
[----:B------:R1:W-:Y:S01]  /*36b0*/  @!P2 STG.E.U8 desc[UR36][R10.64+0x8], R3 ;  /* 0x000008030a00a986 */ /* 0x0003e2000c101124 */
[----:B------:R-:W-:Y:S05]  /*36c0*/  @P3 BRA `(.L_x_51) ;  /* 0x00000000000c3947 */ /* 0x000fea0003800000 */
[----:B------:R-:W2:Y:S02]  /*36d0*/  LDG.E.U8 R16, desc[UR36][R12.64+0x9] ;  /* 0x000009240c107981 */ /* 0x000ea4000c1e1100 */
[----:B--2---:R-:W-:-:S05]  /*36e0*/  PRMT R2, R16, 0x8880, RZ ;  /* 0x0000888010027816 */ /* 0x004fca00000000ff */
[----:B------:R-:W-:-:S07]  /*36f0*/  IMAD R2, R2, R18, RZ ;  /* 0x0000001202027224 */ /* 0x000fce00078e02ff */
.L_x_51:
[----:B------:R-:W-:Y:S05]  /*3700*/  BSYNC B1 ;  /* 0x0000000000017941 */ /* 0x000fea0003800000 */
.L_x_50:
        /* <DEDUP_REMOVED lines=8> */
.L_x_53:
[----:B------:R-:W-:Y:S05]  /*3790*/  BSYNC B1 ;  /* 0x0000000000017941 */ /* 0x000fea0003800000 */
.L_x_52:
        /* <DEDUP_REMOVED lines=8> */
.L_x_55:
[----:B------:R-:W-:Y:S05]  /*3820*/  BSYNC B1 ;  /* 0x0000000000017941 */ /* 0x000fea0003800000 */
.L_x_54:
        /* <DEDUP_REMOVED lines=8> */
.L_x_57:
[----:B------:R-:W-:Y:S05]  /*38b0*/  BSYNC B1 ;  /* 0x0000000000017941 */ /* 0x000fea0003800000 */
.L_x_56:
        /* <DEDUP_REMOVED lines=13> */
.L_x_59:
[----:B------:R-:W-:Y:S05]  /*3990*/  BSYNC B1 ;  /* 0x0000000000017941 */ /* 0x000fea0003800000 */
.L_x_58:
        /* <DEDUP_REMOVED lines=8> */
.L_x_61:
[----:B------:R-:W-:Y:S05]  /*3a20*/  BSYNC B1 ;  /* 0x0000000000017941 */ /* 0x000fea0003800000 */
.L_x_60:
        /* <DEDUP_REMOVED lines=8> */
.L_x_63:
[----:B------:R-:W-:Y:S05]  /*3ab0*/  BSYNC B1 ;  /* 0x0000000000017941 */ /* 0x000fea0003800000 */
.L_x_62:
        /* <DEDUP_REMOVED lines=8> */
.L_x_65:
[----:B------:R-:W-:Y:S05]  /*3b40*/  BSYNC B1 ;  /* 0x0000000000017941 */ /* 0x000fea0003800000 */
.L_x_64:
        /* <DEDUP_REMOVED lines=8> */
.L_x_67:
[----:B------:R-:W-:Y:S05]  /*3bd0*/  BSYNC B1 ;  /* 0x0000000000017941 */ /* 0x000fea0003800000 */
.L_x_66:
        /* <DEDUP_REMOVED lines=13> */
.L_x_69:
[----:B------:R-:W-:Y:S05]  /*3cb0*/  BSYNC B1 ;  /* 0x0000000000017941 */ /* 0x000fea0003800000 */
.L_x_68:
        /* <DEDUP_REMOVED lines=8> */
.L_x_71:
[----:B------:R-:W-:Y:S05]  /*3d40*/  BSYNC B1 ;  /* 0x0000000000017941 */ /* 0x000fea0003800000 */
.L_x_70:
        /* <DEDUP_REMOVED lines=8> */
.L_x_73:
[----:B------:R-:W-:Y:S05]  /*3dd0*/  BSYNC B1 ;  /* 0x0000000000017941 */ /* 0x000fea0003800000 */
.L_x_72:
        /* <DEDUP_REMOVED lines=8> */
.L_x_75:
[----:B------:R-:W-:Y:S05]  /*3e60*/  BSYNC B1 ;  /* 0x0000000000017941 */ /* 0x000fea0003800000 */
.L_x_74:
        /* <DEDUP_REMOVED lines=8> */
.L_x_77:
[----:B------:R-:W-:Y:S05]  /*3ef0*/  BSYNC B1 ;  /* 0x0000000000017941 */ /* 0x000fea0003800000 */
.L_x_76:
        /* <DEDUP_REMOVED lines=13> */
.L_x_79:
[----:B------:R-:W-:Y:S05]  /*3fd0*/  BSYNC B1 ;  /* 0x0000000000017941 */ /* 0x000fea0003800000 */
.L_x_78:
        /* <DEDUP_REMOVED lines=8> */
.L_x_81:
[----:B------:R-:W-:Y:S05]  /*4060*/  BSYNC B1 ;  /* 0x0000000000017941 */ /* 0x000fea0003800000 */
.L_x_80:
        /* <DEDUP_REMOVED lines=8> */
.L_x_83:
[----:B------:R-:W-:Y:S05]  /*40f0*/  BSYNC B1 ;  /* 0x0000000000017941 */ /* 0x000fea0003800000 */
.L_x_82:
        /* <DEDUP_REMOVED lines=8> */
.L_x_85:
[----:B------:R-:W-:Y:S05]  /*4180*/  BSYNC B1 ;  /* 0x0000000000017941 */ /* 0x000fea0003800000 */
.L_x_84:
        /* <DEDUP_REMOVED lines=8> */
.L_x_87:
[----:B------:R-:W-:Y:S05]  /*4210*/  BSYNC B1 ;  /* 0x0000000000017941 */ /* 0x000fea0003800000 */
.L_x_86:
        /* <DEDUP_REMOVED lines=13> */
.L_x_89:
[----:B------:R-:W-:Y:S05]  /*42f0*/  BSYNC B1 ;  /* 0x0000000000017941 */ /* 0x000fea0003800000 */
.L_x_88:
        /* <DEDUP_REMOVED lines=8> */
.L_x_91:
[----:B------:R-:W-:Y:S05]  /*4380*/  BSYNC B1 ;  /* 0x0000000000017941 */ /* 0x000fea0003800000 */
.L_x_90:
        /* <DEDUP_REMOVED lines=8> */
.L_x_93:
[----:B------:R-:W-:Y:S05]  /*4410*/  BSYNC B1 ;  /* 0x0000000000017941 */ /* 0x000fea0003800000 */
.L_x_92:
        /* <DEDUP_REMOVED lines=8> */
.L_x_95:
[----:B------:R-:W-:Y:S05]  /*44a0*/  BSYNC B1 ;  /* 0x0000000000017941 */ /* 0x000fea0003800000 */
.L_x_94:
        /* <DEDUP_REMOVED lines=8> */
.L_x_97:
[----:B------:R-:W-:Y:S05]  /*4530*/  BSYNC B1 ;  /* 0x0000000000017941 */ /* 0x000fea0003800000 */
.L_x_96:
        /* <DEDUP_REMOVED lines=13> */
.L_x_99:
[----:B------:R-:W-:Y:S05]  /*4610*/  BSYNC B1 ;  /* 0x0000000000017941 */ /* 0x000fea0003800000 */
.L_x_98:
        /* <DEDUP_REMOVED lines=8> */
.L_x_101:
[----:B------:R-:W-:Y:S05]  /*46a0*/  BSYNC B1 ;  /* 0x0000000000017941 */ /* 0x000fea0003800000 */
.L_x_100:
        /* <DEDUP_REMOVED lines=8> */
.L_x_103:
[----:B------:R-:W-:Y:S05]  /*4730*/  BSYNC B1 ;  /* 0x0000000000017941 */ /* 0x000fea0003800000 */
.L_x_102:
        /* <DEDUP_REMOVED lines=8> */
.L_x_105:
[----:B------:R-:W-:Y:S05]  /*47c0*/  BSYNC B1 ;  /* 0x0000000000017941 */ /* 0x000fea0003800000 */
.L_x_104:
        /* <DEDUP_REMOVED lines=8> */
.L_x_107:
[----:B------:R-:W-:Y:S05]  /*4850*/  BSYNC B1 ;  /* 0x0000000000017941 */ /* 0x000fea0003800000 */
.L_x_106:
        /* <DEDUP_REMOVED lines=13> */
.L_x_109:
[----:B------:R-:W-:Y:S05]  /*4930*/  BSYNC B1 ;  /* 0x0000000000017941 */ /* 0x000fea0003800000 */
.L_x_108:
        /* <DEDUP_REMOVED lines=8> */
.L_x_111:
[----:B------:R-:W-:Y:S05]  /*49c0*/  BSYNC B1 ;  /* 0x0000000000017941 */ /* 0x000fea0003800000 */
.L_x_110:
        /* <DEDUP_REMOVED lines=8> */
.L_x_113:
[----:B------:R-:W-:Y:S05]  /*4a50*/  BSYNC B1 ;  /* 0x0000000000017941 */ /* 0x000fea0003800000 */
.L_x_112:
        /* <DEDUP_REMOVED lines=8> */
.L_x_115:
[----:B------:R-:W-:Y:S05]  /*4ae0*/  BSYNC B1 ;  /* 0x0000000000017941 */ /* 0x000fea0003800000 */
.L_x_114:
        /* <DEDUP_REMOVED lines=8> */
.L_x_117:
[----:B------:R-:W-:Y:S05]  /*4b70*/  BSYNC B1 ;  /* 0x0000000000017941 */ /* 0x000fea0003800000 */
.L_x_116:
        /* <DEDUP_REMOVED lines=13> */
.L_x_119:
[----:B------:R-:W-:Y:S05]  /*4c50*/  BSYNC B1 ;  /* 0x0000000000017941 */ /* 0x000fea0003800000 */
.L_x_118:
        /* <DEDUP_REMOVED lines=8> */
.L_x_121:
[----:B------:R-:W-:Y:S05]  /*4ce0*/  BSYNC B1 ;  /* 0x0000000000017941 */ /* 0x000fea0003800000 */
.L_x_120:
        /* <DEDUP_REMOVED lines=8> */
.L_x_123:
[----:B------:R-:W-:Y:S05]  /*4d70*/  BSYNC B1 ;  /* 0x0000000000017941 */ /* 0x000fea0003800000 */
.L_x_122:
        /* <DEDUP_REMOVED lines=8> */
.L_x_125:
[----:B------:R-:W-:Y:S05]  /*4e00*/  BSYNC B1 ;  /* 0x0000000000017941 */ /* 0x000fea0003800000 */
.L_x_124:
        /* <DEDUP_REMOVED lines=8> */
.L_x_127:
[----:B------:R-:W-:Y:S05]  /*4e90*/  BSYNC B1 ;  /* 0x0000000000017941 */ /* 0x000fea0003800000 */
.L_x_126:
        /* <DEDUP_REMOVED lines=13> */
.L_x_129:
[----:B------:R-:W-:Y:S05]  /*4f70*/  BSYNC B1 ;  /* 0x0000000000017941 */ /* 0x000fea0003800000 */
.L_x_128:
        /* <DEDUP_REMOVED lines=8> */
.L_x_131:
[----:B------:R-:W-:Y:S05]  /*5000*/  BSYNC B1 ;  /* 0x0000000000017941 */ /* 0x000fea0003800000 */
.L_x_130:
        /* <DEDUP_REMOVED lines=8> */
.L_x_133:
[----:B------:R-:W-:Y:S05]  /*5090*/  BSYNC B1 ;  /* 0x0000000000017941 */ /* 0x000fea0003800000 */
.L_x_132:
        /* <DEDUP_REMOVED lines=8> */
.L_x_135:
[----:B------:R-:W-:Y:S05]  /*5120*/  BSYNC B1 ;  /* 0x0000000000017941 */ /* 0x000fea0003800000 */
.L_x_134:
        /* <DEDUP_REMOVED lines=8> */
.L_x_137:
[----:B------:R-:W-:Y:S05]  /*51b0*/  BSYNC B1 ;  /* 0x0000000000017941 */ /* 0x000fea0003800000 */
.L_x_136:
        /* <DEDUP_REMOVED lines=13> */
.L_x_139:
[----:B------:R-:W-:Y:S05]  /*5290*/  BSYNC B1 ;  /* 0x0000000000017941 */ /* 0x000fea0003800000 */
.L_x_138:
        /* <DEDUP_REMOVED lines=8> */
.L_x_141:
[----:B------:R-:W-:Y:S05]  /*5320*/  BSYNC B1 ;  /* 0x0000000000017941 */ /* 0x000fea0003800000 */
.L_x_140:
[----:B-1----:R-:W2:Y:S01]  /*5330*/  LDL.LU R3, [R1+0xd0] ;  /* 0x0000d00001037983 */ /* 0x002ea20000300800 */
[----:B------:R-:W-:Y:S01]  /*5340*/  BSSY B1, `(.L_x_142) ;  /* 0x0000007000017945 */ /* 0x000fe20003800000 */
[----:B--2---:R-:W-:-:S05]  /*5350*/  @!P3 IMAD R3, R3, R17, R2 ;  /* 0x000000110303b224 */ /* 0x004fca00078e0202 */
[----:B------:R1:W-:Y:S01]  /*5360*/  @!P3 STG.E.U8 desc[UR36][R4.64+0x68], R3 ;  /* 0x000068030400b986 */ /* 0x0003e2000c101124 */
[----:B------:R-:W-:Y:S05]  /*5370*/  @P5 BRA `(.L_x_143) ;  /* 0x00000000000c5947 */ /* 0x000fea0003800000 */
[----:B------:R-:W1:Y:S02]  /*5380*/  LDG.E.U8 R16, desc[UR36][R14.64+0x69] ;  /* 0x000069240e107981 */ /* 0x000e64000c1e1100 */
[----:B-1----:R-:W-:-:S05]  /*5390*/  PRMT R3, R16, 0x8880, RZ ;  /* 0x0000888010037816 */ /* 0x002fca00000000ff */
[----:B------:R-:W-:-:S07]  /*53a0*/  IMAD R2, R3, R18, RZ ;  /* 0x0000001203027224 */ /* 0x000fce00078e02ff */
.L_x_143:
[----:B------:R-:W-:Y:S05]  /*53b0*/  BSYNC B1 ;  /* 0x0000000000017941 */ /* 0x000fea0003800000 */
.L_x_142:
        /* <DEDUP_REMOVED lines=8> */
.L_x_145:
[----:B------:R-:W-:Y:S05]  /*5440*/  BSYNC B1 ;  /* 0x0000000000017941 */ /* 0x000fea0003800000 */
.L_x_144:
        /* <DEDUP_REMOVED lines=8> */
.L_x_147:
[----:B------:R-:W-:Y:S05]  /*54d0*/  BSYNC B1 ;  /* 0x0000000000017941 */ /* 0x000fea0003800000 */
.L_x_146:
        /* <DEDUP_REMOVED lines=10> */
[----:B------:R-:W1:Y:S02]  /*5580*/  LDG.E.U8 R16, desc[UR36][R14.64+0x70] ;  /* 0x000070240e107981 */ /* 0x000e64000c1e1100 */
[----:B-1----:R-:W-:-:S05]  /*5590*/  PRMT R3, R16, 0x8880, RZ ;  /* 0x0000888010037816 */ /* 0x002fca00000000ff */
[----:B------:R-:W-:-:S07]  /*55a0*/  IMAD R2, R3, R18, RZ ;  /* 0x0000001203027224 */ /* 0x000fce00078e02ff */
.L_x_149:
[----:B------:R-:W-:Y:S05]  /*55b0*/  BSYNC B1 ;  /* 0x0000000000017941 */ /* 0x000fea0003800000 */
.L_x_148:
        /* <DEDUP_REMOVED lines=8> */
.L_x_151:
[----:B------:R-:W-:Y:S05]  /*5640*/  BSYNC B1 ;  /* 0x0000000000017941 */ /* 0x000fea0003800000 */
.L_x_150:
        /* <DEDUP_REMOVED lines=8> */
.L_x_153:
[----:B------:R-:W-:Y:S05]  /*56d0*/  BSYNC B1 ;  /* 0x0000000000017941 */ /* 0x000fea0003800000 */
.L_x_152:
        /* <DEDUP_REMOVED lines=8> */
.L_x_155:
[----:B------:R-:W-:Y:S05]  /*5760*/  BSYNC B1 ;  /* 0x0000000000017941 */ /* 0x000fea0003800000 */
.L_x_154:
        /* <DEDUP_REMOVED lines=8> */
.L_x_157:
[----:B------:R-:W-:Y:S05]  /*57f0*/  BSYNC B1 ;  /* 0x0000000000017941 */ /* 0x000fea0003800000 */
.L_x_156:
        /* <DEDUP_REMOVED lines=13> */
.L_x_159:
[----:B------:R-:W-:Y:S05]  /*58d0*/  BSYNC B1 ;  /* 0x0000000000017941 */ /* 0x000fea0003800000 */
.L_x_158:
        /* <DEDUP_REMOVED lines=8> */
.L_x_161:
[----:B------:R-:W-:Y:S05]  /*5960*/  BSYNC B1 ;  /* 0x0000000000017941 */ /* 0x000fea0003800000 */
.L_x_160:
        /* <DEDUP_REMOVED lines=8> */
.L_x_163:
[----:B------:R-:W-:Y:S05]  /*59f0*/  BSYNC B1 ;  /* 0x0000000000017941 */ /* 0x000fea0003800000 */
.L_x_162:
        /* <DEDUP_REMOVED lines=8> */
.L_x_165:
[----:B------:R-:W-:Y:S05]  /*5a80*/  BSYNC B1 ;  /* 0x0000000000017941 */ /* 0x000fea0003800000 */
.L_x_164:
        /* <DEDUP_REMOVED lines=8> */
.L_x_167:
[----:B------:R-:W-:Y:S05]  /*5b10*/  BSYNC B1 ;  /* 0x0000000000017941 */ /* 0x000fea0003800000 */
.L_x_166:
        /* <DEDUP_REMOVED lines=13> */
.L_x_169:
[----:B------:R-:W-:Y:S05]  /*5bf0*/  BSYNC B1 ;  /* 0x0000000000017941 */ /* 0x000fea0003800000 */
.L_x_168:
        /* <DEDUP_REMOVED lines=8> */
.L_x_171:
[----:B------:R-:W-:Y:S05]  /*5c80*/  BSYNC B1 ;  /* 0x0000000000017941 */ /* 0x000fea0003800000 */
.L_x_170:
        /* <DEDUP_REMOVED lines=8> */
.L_x_173:
[----:B------:R-:W-:Y:S05]  /*5d10*/  BSYNC B1 ;  /* 0x0000000000017941 */ /* 0x000fea0003800000 */
.L_x_172:
        /* <DEDUP_REMOVED lines=8> */
.L_x_175:
[----:B------:R-:W-:Y:S05]  /*5da0*/  BSYNC B1 ;  /* 0x0000000000017941 */ /* 0x000fea0003800000 */
.L_x_174:
        /* <DEDUP_REMOVED lines=8> */
.L_x_177:
[----:B------:R-:W-:Y:S05]  /*5e30*/  BSYNC B1 ;  /* 0x0000000000017941 */ /* 0x000fea0003800000 */
.L_x_176:
        /* <DEDUP_REMOVED lines=13> */
.L_x_179:
[----:B------:R-:W-:Y:S05]  /*5f10*/  BSYNC B1 ;  /* 0x0000000000017941 */ /* 0x000fea0003800000 */
.L_x_178:
        /* <DEDUP_REMOVED lines=8> */
.L_x_181:
[----:B------:R-:W-:Y:S05]  /*5fa0*/  BSYNC B1 ;  /* 0x0000000000017941 */ /* 0x000fea0003800000 */
.L_x_180:
        /* <DEDUP_REMOVED lines=8> */
.L_x_183:
[----:B------:R-:W-:Y:S05]  /*6030*/  BSYNC B1 ;  /* 0x0000000000017941 */ /* 0x000fea0003800000 */
.L_x_182:
        /* <DEDUP_REMOVED lines=8> */
.L_x_185:
[----:B------:R-:W-:Y:S05]  /*60c0*/  BSYNC B1 ;  /* 0x0000000000017941 */ /* 0x000fea0003800000 */
.L_x_184:
        /* <DEDUP_REMOVED lines=8> */
.L_x_187:
[----:B------:R-:W-:Y:S05]  /*6150*/  BSYNC B1 ;  /* 0x0000000000017941 */ /* 0x000fea0003800000 */
.L_x_186:
        /* <DEDUP_REMOVED lines=13> */
.L_x_189:
[----:B------:R-:W-:Y:S05]  /*6230*/  BSYNC B1 ;  /* 0x0000000000017941 */ /* 0x000fea0003800000 */
.L_x_188:
        /* <DEDUP_REMOVED lines=8> */
.L_x_191:
[----:B------:R-:W-:Y:S05]  /*62c0*/  BSYNC B1 ;  /* 0x0000000000017941 */ /* 0x000fea0003800000 */
.L_x_190:
        /* <DEDUP_REMOVED lines=8> */
.L_x_193:
[----:B------:R-:W-:Y:S05]  /*6350*/  BSYNC B1 ;  /* 0x0000000000017941 */ /* 0x000fea0003800000 */
.L_x_192:
        /* <DEDUP_REMOVED lines=8> */
.L_x_195:
[----:B------:R-:W-:Y:S05]  /*63e0*/  BSYNC B1 ;  /* 0x0000000000017941 */ /* 0x000fea0003800000 */
.L_x_194:
        /* <DEDUP_REMOVED lines=8> */
.L_x_197:
[----:B------:R-:W-:Y:S05]  /*6470*/  BSYNC B1 ;  /* 0x0000000000017941 */ /* 0x000fea0003800000 */
.L_x_196:
        /* <DEDUP_REMOVED lines=13> */
.L_x_199:
[----:B------:R-:W-:Y:S05]  /*6550*/  BSYNC B1 ;  /* 0x0000000000017941 */ /* 0x000fea0003800000 */
.L_x_198:
        /* <DEDUP_REMOVED lines=8> */
.L_x_201:
[----:B------:R-:W-:Y:S05]  /*65e0*/  BSYNC B1 ;  /* 0x0000000000017941 */ /* 0x000fea0003800000 */
.L_x_200:
        /* <DEDUP_REMOVED lines=8> */
.L_x_203:
[----:B------:R-:W-:Y:S05]  /*6670*/  BSYNC B1 ;  /* 0x0000000000017941 */ /* 0x000fea0003800000 */
.L_x_202:
        /* <DEDUP_REMOVED lines=8> */
.L_x_205:
[----:B------:R-:W-:Y:S05]  /*6700*/  BSYNC B1 ;  /* 0x0000000000017941 */ /* 0x000fea0003800000 */
.L_x_204:
        /* <DEDUP_REMOVED lines=8> */
.L_x_207:
[----:B------:R-:W-:Y:S05]  /*6790*/  BSYNC B1 ;  /* 0x0000000000017941 */ /* 0x000fea0003800000 */
.L_x_206:
        /* <DEDUP_REMOVED lines=13> */
.L_x_209:
[----:B------:R-:W-:Y:S05]  /*6870*/  BSYNC B1 ;  /* 0x0000000000017941 */ /* 0x000fea0003800000 */
.L_x_208:
        /* <DEDUP_REMOVED lines=8> */
.L_x_211:
[----:B------:R-:W-:Y:S05]  /*6900*/  BSYNC B1 ;  /* 0x0000000000017941 */ /* 0x000fea0003800000 */
.L_x_210:
        /* <DEDUP_REMOVED lines=8> */
.L_x_213:
[----:B------:R-:W-:Y:S05]  /*6990*/  BSYNC B1 ;  /* 0x0000000000017941 */ /* 0x000fea0003800000 */
.L_x_212:
        /* <DEDUP_REMOVED lines=8> */
.L_x_215:
[----:B------:R-:W-:Y:S05]  /*6a20*/  BSYNC B1 ;  /* 0x0000000000017941 */ /* 0x000fea0003800000 */
.L_x_214:
        /* <DEDUP_REMOVED lines=8> */
.L_x_217:
[----:B------:R-:W-:Y:S05]  /*6ab0*/  BSYNC B1 ;  /* 0x0000000000017941 */ /* 0x000fea0003800000 */
.L_x_216:
        /* <DEDUP_REMOVED lines=13> */
.L_x_219:
[----:B------:R-:W-:Y:S05]  /*6b90*/  BSYNC B1 ;  /* 0x0000000000017941 */ /* 0x000fea0003800000 */
.L_x_218:
        /* <DEDUP_REMOVED lines=8> */
.L_x_221:
[----:B------:R-:W-:Y:S05]  /*6c20*/  BSYNC B1 ;  /* 0x0000000000017941 */ /* 0x000fea0003800000 */
.L_x_220:
        /* <DEDUP_REMOVED lines=8> */
.L_x_223:
[----:B------:R-:W-:Y:S05]  /*6cb0*/  BSYNC B1 ;  /* 0x0000000000017941 */ /* 0x000fea0003800000 */
.L_x_222:
        /* <DEDUP_REMOVED lines=8> */
.L_x_225:
[----:B------:R-:W-:Y:S05]  /*6d40*/  BSYNC B1 ;  /* 0x0000000000017941 */ /* 0x000fea0003800000 */
.L_x_224:
        /* <DEDUP_REMOVED lines=8> */
.L_x_227:
[----:B------:R-:W-:Y:S05]  /*6dd0*/  BSYNC B1 ;  /* 0x0000000000017941 */ /* 0x000fea0003800000 */
.L_x_226:
        /* <DEDUP_REMOVED lines=13> */
.L_x_229:
[----:B------:R-:W-:Y:S05]  /*6eb0*/  BSYNC B1 ;  /* 0x0000000000017941 */ /* 0x000fea0003800000 */
.L_x_228:
        /* <DEDUP_REMOVED lines=8> */
.L_x_231:
[----:B------:R-:W-:Y:S05]  /*6f40*/  BSYNC B1 ;  /* 0x0000000000017941 */ /* 0x000fea0003800000 */
.L_x_230:
        /* <DEDUP_REMOVED lines=8> */
.L_x_233:
[----:B------:R-:W-:Y:S05]  /*6fd0*/  BSYNC B1 ;  /* 0x0000000000017941 */ /* 0x000fea0003800000 */
.L_x_232:
        /* <DEDUP_REMOVED lines=8> */
.L_x_235:
[----:B------:R-:W-:Y:S05]  /*7060*/  BSYNC B1 ;  /* 0x0000000000017941 */ /* 0x000fea0003800000 */
.L_x_234:
        /* <DEDUP_REMOVED lines=8> */
.L_x_237:
[----:B------:R-:W-:Y:S05]  /*70f0*/  BSYNC B1 ;  /* 0x0000000000017941 */ /* 0x000fea0003800000 */
.L_x_236:
        /* <DEDUP_REMOVED lines=13> */
.L_x_239:
[----:B------:R-:W-:Y:S05]  /*71d0*/  BSYNC B1 ;  /* 0x0000000000017941 */ /* 0x000fea0003800000 */
.L_x_238:
        /* <DEDUP_REMOVED lines=8> */
.L_x_241:
[----:B------:R-:W-:Y:S05]  /*7260*/  BSYNC B1 ;  /* 0x0000000000017941 */ /* 0x000fea0003800000 */
.L_x_240:
        /* <DEDUP_REMOVED lines=8> */
.L_x_243:
[----:B------:R-:W-:Y:S05]  /*72f0*/  BSYNC B1 ;  /* 0x0000000000017941 */ /* 0x000fea0003800000 */
.L_x_242:
        /* <DEDUP_REMOVED lines=8> */
.L_x_245:
[----:B------:R-:W-:Y:S05]  /*7380*/  BSYNC B1 ;  /* 0x0000000000017941 */ /* 0x000fea0003800000 */
.L_x_244:
        /* <DEDUP_REMOVED lines=8> */
.L_x_247:
[----:B------:R-:W-:Y:S05]  /*7410*/  BSYNC B1 ;  /* 0x0000000000017941 */ /* 0x000fea0003800000 */
.L_x_246:
        /* <DEDUP_REMOVED lines=13> */
.L_x_249:
[----:B------:R-:W-:Y:S05]  /*74f0*/  BSYNC B1 ;  /* 0x0000000000017941 */ /* 0x000fea0003800000 */
.L_x_248:
        /* <DEDUP_REMOVED lines=8> */
.L_x_251:
[----:B------:R-:W-:Y:S05]  /*7580*/  BSYNC B1 ;  /* 0x0000000000017941 */ /* 0x000fea0003800000 */
.L_x_250:
        /* <DEDUP_REMOVED lines=8> */
.L_x_253:
[----:B------:R-:W-:Y:S05]  /*7610*/  BSYNC B1 ;  /* 0x0000000000017941 */ /* 0x000fea0003800000 */
.L_x_252:
        /* <DEDUP_REMOVED lines=8> */
.L_x_255:
[----:B------:R-:W-:Y:S05]  /*76a0*/  BSYNC B1 ;  /* 0x0000000000017941 */ /* 0x000fea0003800000 */
.L_x_254:
        /* <DEDUP_REMOVED lines=8> */
.L_x_257:
[----:B------:R-:W-:Y:S05]  /*7730*/  BSYNC B1 ;  /* 0x0000000000017941 */ /* 0x000fea0003800000 */
.L_x_256:
        /* <DEDUP_REMOVED lines=13> */
.L_x_259:
[----:B------:R-:W-:Y:S05]  /*7810*/  BSYNC B1 ;  /* 0x0000000000017941 */ /* 0x000fea0003800000 */
.L_x_258:
        /* <DEDUP_REMOVED lines=8> */
.L_x_261:
[----:B------:R-:W-:Y:S05]  /*78a0*/  BSYNC B1 ;  /* 0x0000000000017941 */ /* 0x000fea0003800000 */
.L_x_260:
        /* <DEDUP_REMOVED lines=8> */
.L_x_263:
[----:B------:R-:W-:Y:S05]  /*7930*/  BSYNC B1 ;  /* 0x0000000000017941 */ /* 0x000fea0003800000 */
.L_x_262:
        /* <DEDUP_REMOVED lines=8> */
.L_x_265:
[----:B------:R-:W-:Y:S05]  /*79c0*/  BSYNC B1 ;  /* 0x0000000000017941 */ /* 0x000fea0003800000 */
.L_x_264:
        /* <DEDUP_REMOVED lines=8> */
.L_x_267:
[----:B------:R-:W-:Y:S05]  /*7a50*/  BSYNC B1 ;  /* 0x0000000000017941 */ /* 0x000fea0003800000 */
.L_x_266:
        /* <DEDUP_REMOVED lines=13> */
.L_x_269:
[----:B------:R-:W-:Y:S05]  /*7b30*/  BSYNC B1 ;  /* 0x0000000000017941 */ /* 0x000fea0003800000 */
.L_x_268:
        /* <DEDUP_REMOVED lines=8> */
.L_x_271:
[----:B------:R-:W-:Y:S05]  /*7bc0*/  BSYNC B1 ;  /* 0x0000000000017941 */ /* 0x000fea0003800000 */
.L_x_270:
        /* <DEDUP_REMOVED lines=8> */
.L_x_273:
[----:B------:R-:W-:Y:S05]  /*7c50*/  BSYNC B1 ;  /* 0x0000000000017941 */ /* 0x000fea0003800000 */
.L_x_272:
        /* <DEDUP_REMOVED lines=8> */
.L_x_275:
[----:B------:R-:W-:Y:S05]  /*7ce0*/  BSYNC B1 ;  /* 0x0000000000017941 */ /* 0x000fea0003800000 */
.L_x_274:
        /* <DEDUP_REMOVED lines=8> */
.L_x_277:
[----:B------:R-:W-:Y:S05]  /*7d70*/  BSYNC B1 ;  /* 0x0000000000017941 */ /* 0x000fea0003800000 */
.L_x_276:
[----:B-1----:R-:W2:Y:S01]  /*7d80*/  LDL.LU R3, [R1+0x1e0] ;  /* 0x0001e00001037983 */ /* 0x002ea20000300800 */
[C---:B------:R-:W-:Y:S01]  /*7d90*/  ISETP.LT.OR P2, PT, R0.reuse, 0xf2, !P1 ;  /* 0x000000f20000780c */ /* 0x040fe20004f41670 */
[----:B------:R-:W-:Y:S01]  /*7da0*/  BSSY B1, `(.L_x_278) ;  /* 0x000000c000017945 */ /* 0x000fe20003800000 */
[----:B------:R-:W-:Y:S02]  /*7db0*/  ISETP.LT.OR P6, PT, R0, 0xf9, !P1 ;  /* 0x000000f90000780c */ /* 0x000fe40004fc1670 */
[----:B------:R-:W-:Y:S02]  /*7dc0*/  IADD3 R163, P3, R160, 0x80, RZ ;  /* 0x00000080a0a37810 */ /* 0x000fe40007f7e0ff */
        /* <DEDUP_REMOVED lines=9> */
.L_x_279:
[----:B------:R-:W-:Y:S05]  /*7e60*/  BSYNC B1 ;  /* 0x0000000000017941 */ /* 0x000fea0003800000 */
.L_x_278:
        /* <DEDUP_REMOVED lines=8> */
.L_x_281:
[----:B------:R-:W-:Y:S05]  /*7ef0*/  BSYNC B1 ;  /* 0x0000000000017941 */ /* 0x000fea0003800000 */
.L_x_280:
        /* <DEDUP_REMOVED lines=8> */
.L_x_283:
[----:B------:R-:W-:Y:S05]  /*7f80*/  BSYNC B1 ;  /* 0x0000000000017941 */ /* 0x000fea0003800000 */
.L_x_282:
        /* <DEDUP_REMOVED lines=8> */
.L_x_285:
[----:B------:R-:W-:Y:S05]  /*8010*/  BSYNC B1 ;  /* 0x0000000000017941 */ /* 0x000fea0003800000 */
.L_x_284:
[----:B-1----:R-:W2:Y:S01]  /*8020*/  LDL.LU R3, [R1+0x1f0] ;  /* 0x0001f00001037983 */ /* 0x002ea20000300800 */
[----:B------:R-:W-:Y:S01]  /*8030*/  BSSY B1, `(.L_x_286) ;  /* 0x0000008000017945 */ /* 0x000fe20003800000 */
[----:B------:R-:W-:-:S04]  /*8040*/  IMAD.WIDE.U32 R160, R163, R20, R158 ;  /* 0x00000014a3a07225 */ /* 0x000fc800078e009e */
[----:B--2---:R-:W-:-:S05]  /*8050*/  @!P6 IMAD R3, R3, R17, R2 ;  /* 0x000000110303e224 */ /* 0x004fca00078e0202 */
[----:B------:R1:W-:Y:S01]  /*8060*/  @!P6 STG.E.U8 desc[UR36][R4.64+0xf8], R3 ;  /* 0x0000f8030400e986 */ /* 0x0003e2000c101124 */
[----:B------:R-:W-:Y:S05]  /*8070*/  @P1 BRA `(.L_x_287) ;  /* 0x00000000000c1947 */ /* 0x000fea0003800000 */
[----:B------:R-:W1:Y:S02]  /*8080*/  LDG.E.U8 R16, desc[UR36][R14.64+0xf9] ;  /* 0x0000f9240e107981 */ /* 0x000e64000c1e1100 */
[----:B-1----:R-:W-:-:S05]  /*8090*/  PRMT R3, R16, 0x8880, RZ ;  /* 0x0000888010037816 */ /* 0x002fca00000000ff */
[----:B------:R-:W-:-:S07]  /*80a0*/  IMAD R2, R3, R18, RZ ;  /* 0x0000001203027224 */ /* 0x000fce00078e02ff */
.L_x_287:
[----:B------:R-:W-:Y:S05]  /*80b0*/  BSYNC B1 ;  /* 0x0000000000017941 */ /* 0x000fea0003800000 */
.L_x_286:
[----:B-1----:R-:W2:Y:S01]  /*80c0*/  LDL.LU R3, [R1+0x1f4] ;  /* 0x0001f40001037983 */ /* 0x002ea20000300800 */
[----:B------:R-:W-:Y:S01]  /*80d0*/  IMAD.WIDE.U32 R158, R163, R20, R152 ;  /* 0x00000014a39e7225 */ /* 0x000fe200078e0098 */
[----:B------:R-:W-:Y:S01]  /*80e0*/  ISETP.GE.AND P2, PT, R154, 0x81, PT ;  /* 0x000000819a00780c */ /* 0x000fe20003f46270 */
[----:B------:R-:W-:Y:S01]  /*80f0*/  BSSY B1, `(.L_x_288) ;  /* 0x000000e000017945 */ /* 0x000fe20003800000 */
[-C--:B------:R-:W-:Y:S01]  /*8100*/  IADD3 R156, P5, P4, R156, R22.reuse, R160 ;  /* 0x000000169c9c7210 */ /* 0x080fe20007cbe0a0 */
[----:B0-----:R-:W-:Y:S01]  /*8110*/  IMAD.X R15, RZ, RZ, UR9, P3 ;  /* 0x00000009ff0f7e24 */ /* 0x001fe200098e06ff */
[----:B------:R-:W-:Y:S02]  /*8120*/  ISETP.LT.OR P6, PT, R0, 0x1, !P2 ;  /* 0x000000010000780c */ /* 0x000fe400057c1670 */
[----:B------:R-:W-:Y:S01]  /*8130*/  IADD3 R14, P3, R158, R22, RZ ;  /* 0x000000169e0e7210 */ /* 0x000fe20007f7e0ff */
[----:B------:R-:W-:Y:S02]  /*8140*/  IMAD R20, R15, R20, RZ ;  /* 0x000000140f147224 */ /* 0x000fe400078e02ff */
[----:B--2---:R-:W-:-:S05]  /*8150*/  @!P1 IMAD R3, R3, R17, R2 ;  /* 0x0000001103039224 */ /* 0x004fca00078e0202 */
[----:B------:R0:W-:Y:S01]  /*8160*/  @!P1 STG.E.U8 desc[UR36][R4.64+0xf9], R3 ;  /* 0x0000f90304009986 */ /* 0x0001e2000c101124 */
[C---:B------:R-:W-:Y:S02]  /*8170*/  ISETP.LT.OR P1, PT, R0.reuse, 0xf9, !P0 ;  /* 0x000000f90000780c */ /* 0x040fe40004721670 */
[----:B------:R-:W-:-:S11]  /*8180*/  ISETP.LT.OR P0, PT, R0, 0xfa, !P0 ;  /* 0x000000fa0000780c */ /* 0x000fd60004701670 */
[----:B0-----:R-:W-:Y:S05]  /*8190*/  @P1 BRA `(.L_x_289) ;  /* 0x00000000000c1947 */ /* 0x001fea0003800000 */
[----:B------:R-:W2:Y:S02]  /*81a0*/  LDG.E.U8 R16, desc[UR36][R12.64+0xf8] ;  /* 0x0000f8240c107981 */ /* 0x000ea4000c1e1100 */
[----:B--2---:R-:W-:-:S05]  /*81b0*/  PRMT R3, R16, 0x8880, RZ ;  /* 0x0000888010037816 */ /* 0x004fca00000000ff */
[----:B------:R-:W-:-:S07]  /*81c0*/  IMAD R2, R3, R18, RZ ;  /* 0x0000001203027224 */ /* 0x000fce00078e02ff */
.L_x_289:
[----:B------:R-:W-:Y:S05]  /*81d0*/  BSYNC B1 ;  /* 0x0000000000017941 */ /* 0x000fea0003800000 */
.L_x_288:
[----:B------:R-:W2:Y:S01]  /*81e0*/  LDL.LU R3, [R1+0x1f8] ;  /* 0x0001f80001037983 */ /* 0x000ea20000300800 */
[----:B------:R-:W-:Y:S01]  /*81f0*/  BSSY B1, `(.L_x_290) ;  /* 0x0000008000017945 */ /* 0x000fe20003800000 */
[----:B------:R-:W-:Y:S02]  /*8200*/  IMAD R21, R163, R21, R20 ;  /* 0x00000015a3157224 */ /* 0x000fe400078e0214 */
[----:B--2---:R-:W-:-:S05]  /*8210*/  @!P1 IMAD R3, R3, R17, R2 ;  /* 0x0000001103039224 */ /* 0x004fca00078e0202 */
[----:B------:R0:W-:Y:S01]  /*8220*/  @!P1 STG.E.U8 desc[UR36][R10.64+0xf8], R3 ;  /* 0x0000f8030a009986 */ /* 0x0001e2000c101124 */
[----:B------:R-:W-:Y:S05]  /*8230*/  @P0 BRA `(.L_x_291) ;  /* 0x00000000000c0947 */ /* 0x000fea0003800000 */
[----:B------:R-:W0:Y:S02]  /*8240*/  LDG.E.U8 R16, desc[UR36][R12.64+0xf9] ;  /* 0x0000f9240c107981 */ /* 0x000e24000c1e1100 */
[----:B0-----:R-:W-:-:S05]  /*8250*/  PRMT R3, R16, 0x8880, RZ ;  /* 0x0000888010037816 */ /* 0x001fca00000000ff */
[----:B------:R-:W-:-:S07]  /*8260*/  IMAD R2, R3, R18, RZ ;  /* 0x0000001203027224 */ /* 0x000fce00078e02ff */
.L_x_291:
[----:B------:R-:W-:Y:S05]  /*8270*/  BSYNC B1 ;  /* 0x0000000000017941 */ /* 0x000fea0003800000 */
.L_x_290:
[----:B0-----:R-:W2:Y:S01]  /*8280*/  LDL.LU R3, [R1+0x1fc] ;  /* 0x0001fc0001037983 */ /* 0x001ea20000300800 */
[----:B------:R-:W-:Y:S01]  /*8290*/  BSSY B1, `(.L_x_292) ;  /* 0x0000009000017945 */ /* 0x000fe20003800000 */
[----:B------:R-:W-:Y:S01]  /*82a0*/  IADD3.X R15, R23, R159, R21, P3, !PT ;  /* 0x0000009f170f7210 */ /* 0x000fe20001ffe415 */
[----:B------:R-:W-:Y:S02]  /*82b0*/  IMAD.IADD R160, R21, 0x1, R161 ;  /* 0x0000000115a07824 */ /* 0x000fe400078e02a1 */
[----:B--2---:R-:W-:-:S05]  /*82c0*/  @!P0 IMAD R3, R3, R17, R2 ;  /* 0x0000001103038224 */ /* 0x004fca00078e0202 */
[----:B------:R0:W-:Y:S01]  /*82d0*/  @!P0 STG.E.U8 desc[UR36][R10.64+0xf9], R3 ;  /* 0x0000f9030a008986 */ /* 0x0001e2000c101124 */
[----:B------:R-:W-:Y:S05]  /*82e0*/  @P6 BRA `(.L_x_293) ;  /* 0x00000000000c6947 */ /* 0x000fea0003800000 */
[----:B------:R-:W0:Y:S02]  /*82f0*/  LDG.E.U8 R16, desc[UR36][R14.64] ;  /* 0x000000240e107981 */ /* 0x000e24000c1e1100 */
[----:B0-----:R-:W-:-:S05]  /*8300*/  PRMT R3, R16, 0x8880, RZ ;  /* 0x0000888010037816 */ /* 0x001fca00000000ff */
[----:B------:R-:W-:-:S07]  /*8310*/  IMAD R2, R3, R18, RZ ;  /* 0x0000001203027224 */ /* 0x000fce00078e02ff */
.L_x_293:
[----:B------:R-:W-:Y:S05]  /*8320*/  BSYNC B1 ;  /* 0x0000000000017941 */ /* 0x000fea0003800000 */
.L_x_292:
[----:B------:R-:W-:Y:S01]  /*8330*/  ISETP.LT.OR P3, PT, R0, 0x2, !P2 ;  /* 0x000000020000780c */ /* 0x000fe20005761670 */
[----:B0-----:R-:W-:Y:S01]  /*8340*/  @!P6 IMAD R3, R24, R17, R2 ;  /* 0x000000111803e224 */ /* 0x001fe200078e0202 */
[----:B------:R-:W-:Y:S01]  /*8350*/  ISETP.GE.AND P0, PT, R154, 0x89, PT ;  /* 0x000000899a00780c */ /* 0x000fe20003f06270 */
[----:B------:R-:W-:Y:S01]  /*8360*/  BSSY B1, `(.L_x_294) ;  /* 0x000000b000017945 */ /* 0x000fe20003800000 */
[----:B------:R-:W-:Y:S02]  /*8370*/  IADD3.X R157, R153, R23, R160, P5, P4 ;  /* 0x00000017999d7210 */ /* 0x000fe40002fe84a0 */
[----:B------:R0:W-:Y:S01]  /*8380*/  @!P6 STG.E.U8 desc[UR36][R6.64], R3 ;  /* 0x000000030600e986 */ /* 0x0001e2000c101124 */
[C---:B------:R-:W-:Y:S02]  /*8390*/  ISETP.LT.OR P4, PT, R0.reuse, 0x1, !P0 ;  /* 0x000000010000780c */ /* 0x040fe40004781670 */
[C---:B------:R-:W-:Y:S02]  /*83a0*/  ISETP.LT.OR P5, PT, R0.reuse, 0x2, !P0 ;  /* 0x000000020000780c */ /* 0x040fe400047a1670 */
[----:B------:R-:W-:-:S02]  /*83b0*/  ISETP.LT.OR P6, PT, R0, 0x9, !P2 ;  /* 0x000000090000780c */ /* 0x000fc400057c1670 */
[----:B------:R-:W-:Y:S01]  /*83c0*/  ISETP.LT.OR P1, PT, R0, 0xa, !P2 ;  /* 0x0000000a0000780c */ /* 0x000fe20005721670 */
[----:B------:R-:W-:-:S12]  /*83d0*/  @P3 BRA `(.L_x_295) ;  /* 0x00000000000c3947 */ /* 0x000fd80003800000 */
[----:B------:R-:W0:Y:S02]  /*83e0*/  LDG.E.U8 R16, desc[UR36][R14.64+0x1] ;  /* 0x000001240e107981 */ /* 0x000e24000c1e1100 */
[----:B0-----:R-:W-:-:S05]  /*83f0*/  PRMT R3, R16, 0x8880, RZ ;  /* 0x0000888010037816 */ /* 0x001fca00000000ff */
[----:B------:R-:W-:-:S07]  /*8400*/  IMAD R2, R3, R18, RZ ;  /* 0x0000001203027224 */ /* 0x000fce00078e02ff */
.L_x_295:
[----:B------:R-:W-:Y:S05]  /*8410*/  BSYNC B1 ;  /* 0x0000000000017941 */ /* 0x000fea0003800000 */
.L_x_294:
[----:B------:R-:W-:Y:S01]  /*8420*/  @!P3 IMAD R25, R25, R17, R2 ;  /* 0x000000111919b224 */ /* 0x000fe200078e0202 */
[----:B------:R-:W-:Y:S04]  /*8430*/  BSSY B1, `(.L_x_296) ;  /* 0x0000006000017945 */ /* 0x000fe80003800000 */
[----:B------:R1:W-:Y:S01]  /*8440*/  @!P3 STG.E.U8 desc[UR36][R6.64+0x1], R25 ;  /* 0x000001190600b986 */ /* 0x0003e2000c101124 */
[----:B------:R-:W-:Y:S05]  /*8450*/  @P4 BRA `(.L_x_297) ;  /* 0x00000000000c4947 */ /* 0x000fea0003800000 */
[----:B------:R-:W0:Y:S02]  /*8460*/  LDG.E.U8 R16, desc[UR36][R156.64] ;  /* 0x000000249c107981 */ /* 0x000e24000c1e1100 */
[----:B0-----:R-:W-:-:S05]  /*8470*/  PRMT R3, R16, 0x8880, RZ ;  /* 0x0000888010037816 */ /* 0x001fca00000000ff */
[----:B------:R-:W-:-:S07]  /*8480*/  IMAD R2, R3, R18, RZ ;  /* 0x0000001203027224 */ /* 0x000fce00078e02ff */
.L_x_297:
[----:B------:R-:W-:Y:S05]  /*8490*/  BSYNC B1 ;  /* 0x0000000000017941 */ /* 0x000fea0003800000 */
.L_x_296:
[----:B0-----:R-:W-:Y:S01]  /*84a0*/  @!P4 IMAD R3, R26, R17, R2 ;  /* 0x000000111a03c224 */ /* 0x001fe200078e0202 */
[----:B------:R-:W-:Y:S04]  /*84b0*/  BSSY B1, `(.L_x_298) ;  /* 0x0000006000017945 */ /* 0x000fe80003800000 */
[----:B------:R0:W-:Y:S01]  /*84c0*/  @!P4 STG.E.U8 desc[UR36][R8.64], R3 ;  /* 0x000000030800c986 */ /* 0x0001e2000c101124 */
[----:B------:R-:W-:Y:S05]  /*84d0*/  @P5 BRA `(.L_x_299) ;  /* 0x00000000000c5947 */ /* 0x000fea0003800000 */
[----:B------:R-:W0:Y:S02]  /*84e0*/  LDG.E.U8 R16, desc[UR36][R156.64+0x1] ;  /* 0x000001249c107981 */ /* 0x000e24000c1e1100 */
[----:B0-----:R-:W-:-:S05]  /*84f0*/  PRMT R3, R16, 0x8880, RZ ;  /* 0x0000888010037816 */ /* 0x001fca00000000ff */
[----:B------:R-:W-:-:S07]  /*8500*/  IMAD R2, R3, R18, RZ ;  /* 0x0000001203027224 */ /* 0x000fce00078e02ff */
.L_x_299:
[----:B------:R-:W-:Y:S05]  /*8510*/  BSYNC B1 ;  /* 0x0000000000017941 */ /* 0x000fea0003800000 */
.L_x_298:
[----:B------:R-:W-:Y:S01]  /*8520*/  @!P5 IMAD R27, R27, R17, R2 ;  /* 0x000000111b1bd224 */ /* 0x000fe200078e0202 */
[----:B------:R-:W-:Y:S04]  /*8530*/  BSSY B1, `(.L_x_300) ;  /* 0x0000006000017945 */ /* 0x000fe80003800000 */
[----:B------:R2:W-:Y:S01]  /*8540*/  @!P5 STG.E.U8 desc[UR36][R8.64+0x1], R27 ;  /* 0x0000011b0800d986 */ /* 0x0005e2000c101124 */
[----:B------:R-:W-:Y:S05]  /*8550*/  @P6 BRA `(.L_x_301) ;  /* 0x00000000000c6947 */ /* 0x000fea0003800000 */
[----:B------:R-:W0:Y:S02]  /*8560*/  LDG.E.U8 R16, desc[UR36][R14.64+0x8] ;  /* 0x000008240e107981 */ /* 0x000e24000c1e1100 */
[----:B0-----:R-:W-:-:S05]  /*8570*/  PRMT R3, R16, 0x8880, RZ ;  /* 0x0000888010037816 */ /* 0x001fca00000000ff */
[----:B------:R-:W-:-:S07]  /*8580*/  IMAD R2, R3, R18, RZ ;  /* 0x0000001203027224 */ /* 0x000fce00078e02ff */
.L_x_301:
[----:B------:R-:W-:Y:S05]  /*8590*/  BSYNC B1 ;  /* 0x0000000000017941 */ /* 0x000fea0003800000 */
.L_x_300:
[----:B0-----:R-:W-:Y:S01]  /*85a0*/  @!P6 IMAD R3, R28, R17, R2 ;  /* 0x000000111c03e224 */ /* 0x001fe200078e0202 */
[----:B------:R-:W-:Y:S04]  /*85b0*/  BSSY B1, `(.L_x_302) ;  /* 0x0000006000017945 */ /* 0x000fe80003800000 */
[----:B------:R0:W-:Y:S01]  /*85c0*/  @!P6 STG.E.U8 desc[UR36][R6.64+0x8], R3 ;  /* 0x000008030600e986 */ /* 0x0001e2000c101124 */
[----:B------:R-:W-:Y:S05]  /*85d0*/  @P1 BRA `(.L_x_303) ;  /* 0x00000000000c1947 */ /* 0x000fea0003800000 */
[----:B------:R-:W0:Y:S02]  /*85e0*/  LDG.E.U8 R16, desc[UR36][R14.64+0x9] ;  /* 0x000009240e107981 */ /* 0x000e24000c1e1100 */
[----:B0-----:R-:W-:-:S05]  /*85f0*/  PRMT R3, R16, 0x8880, RZ ;  /* 0x0000888010037816 */ /* 0x001fca00000000ff */
[----:B------:R-:W-:-:S07]  /*8600*/  IMAD R2, R3, R18, RZ ;  /* 0x0000001203027224 */ /* 0x000fce00078e02ff */
.L_x_303:
[----:B------:R-:W-:Y:S05]  /*8610*/  BSYNC B1 ;  /* 0x0000000000017941 */ /* 0x000fea0003800000 */
.L_x_302:
[C---:B------:R-:W-:Y:S01]  /*8620*/  ISETP.LT.OR P4, PT, R0.reuse, 0x9, !P0 ;  /* 0x000000090000780c */ /* 0x040fe20004781670 */
[----:B------:R-:W-:Y:S01]  /*8630*/  @!P1 IMAD R29, R29, R17, R2 ;  /* 0x000000111d1d9224 */ /* 0x000fe200078e0202 */
[----:B------:R-:W-:Y:S01]  /*8640*/  BSSY B1, `(.L_x_304) ;  /* 0x000000a000017945 */ /* 0x000fe20003800000 */
[C---:B------:R-:W-:Y:S02]  /*8650*/  ISETP.LT.OR P3, PT, R0.reuse, 0xa, !P0 ;  /* 0x0000000a0000780c */ /* 0x040fe40004761670 */
[C---:B------:R-:W-:Y:S01]  /*8660*/  ISETP.LT.OR P5, PT, R0.reuse, 0x11, !P2 ;  /* 0x000000110000780c */ /* 0x040fe200057a1670 */
[----:B------:R3:W-:Y:S01]  /*8670*/  @!P1 STG.E.U8 desc[UR36][R6.64+0x9], R29 ;  /* 0x0000091d06009986 */ /* 0x0007e2000c101124 */
[C---:B------:R-:W-:Y:S02]  /*8680*/  ISETP.LT.OR P6, PT, R0.reuse, 0x12, !P2 ;  /* 0x000000120000780c */ /* 0x040fe400057c1670 */
[----:B------:R-:W-:-:S04]  /*8690*/  ISETP.LT.OR P1, PT, R0, 0x11, !P0 ;  /* 0x000000110000780c */ /* 0x000fc80004721670 */
[----:B------:R-:W-:Y:S09]  /*86a0*/  @P4 BRA `(.L_x_305) ;  /* 0x00000000000c4947 */ /* 0x000ff20003800000 */
[----:B------:R-:W0:Y:S02]  /*86b0*/  LDG.E.U8 R16, desc[UR36][R156.64+0x8] ;  /* 0x000008249c107981 */ /* 0x000e24000c1e1100 */
[----:B0-----:R-:W-:-:S05]  /*86c0*/  PRMT R3, R16, 0x8880, RZ ;  /* 0x0000888010037816 */ /* 0x001fca00000000ff */
[----:B------:R-:W-:-:S07]  /*86d0*/  IMAD R2, R3, R18, RZ ;  /* 0x0000001203027224 */ /* 0x000fce00078e02ff */
.L_x_305:
[----:B------:R-:W-:Y:S05]  /*86e0*/  BSYNC B1 ;  /* 0x0000000000017941 */ /* 0x000fea0003800000 */
.L_x_304:
[----:B0-----:R-:W-:Y:S01]  /*86f0*/  @!P4 IMAD R3, R30, R17, R2 ;  /* 0x000000111e03c224 */ /* 0x001fe200078e0202 */
[----:B------:R-:W-:Y:S04]  /*8700*/  BSSY B1, `(.L_x_306) ;  /* 0x0000006000017945 */ /* 0x000fe80003800000 */
[----:B------:R0:W-:Y:S01]  /*8710*/  @!P4 STG.E.U8 desc[UR36][R8.64+0x8], R3 ;  /* 0x000008030800c986 */ /* 0x0001e2000c101124 */
[----:B------:R-:W-:Y:S05]  /*8720*/  @P3 BRA `(.L_x_307) ;  /* 0x00000000000c3947 */ /* 0x000fea0003800000 */
[----:B------:R-:W0:Y:S02]  /*8730*/  LDG.E.U8 R16, desc[UR36][R156.64+0x9] ;  /* 0x000009249c107981 */ /* 0x000e24000c1e1100 */
[----:B0-----:R-:W-:-:S05]  /*8740*/  PRMT R3, R16, 0x8880, RZ ;  /* 0x0000888010037816 */ /* 0x001fca00000000ff */
[----:B------:R-:W-:-:S07]  /*8750*/  IMAD R2, R3, R18, RZ ;  /* 0x0000001203027224 */ /* 0x000fce00078e02ff */
.L_x_307:
[----:B------:R-:W-:Y:S05]  /*8760*/  BSYNC B1 ;  /* 0x0000000000017941 */ /* 0x000fea0003800000 */
.L_x_306:
[----:B------:R-:W-:Y:S01]  /*8770*/  @!P3 IMAD R31, R31, R17, R2 ;  /* 0x000000111f1fb224 */ /* 0x000fe200078e0202 */
[----:B------:R-:W-:Y:S04]  /*8780*/  BSSY B1, `(.L_x_308) ;  /* 0x0000006000017945 */ /* 0x000fe80003800000 */
[----:B------:R4:W-:Y:S01]  /*8790*/  @!P3 STG.E.U8 desc[UR36][R8.64+0x9], R31 ;  /* 0x0000091f0800b986 */ /* 0x0009e2000c101124 */
[----:B------:R-:W-:Y:S05]  /*87a0*/  @P5 BRA `(.L_x_309) ;  /* 0x00000000000c5947 */ /* 0x000fea0003800000 */
[----:B------:R-:W0:Y:S02]  /*87b0*/  LDG.E.U8 R16, desc[UR36][R14.64+0x10] ;  /* 0x000010240e107981 */ /* 0x000e24000c1e1100 */
[----:B0-----:R-:W-:-:S05]  /*87c0*/  PRMT R3, R16, 0x8880, RZ ;  /* 0x0000888010037816 */ /* 0x001fca00000000ff */
[----:B------:R-:W-:-:S07]  /*87d0*/  IMAD R2, R3, R18, RZ ;  /* 0x0000001203027224 */ /* 0x000fce00078e02ff */
.L_x_309:
[----:B------:R-:W-:Y:S05]  /*87e0*/  BSYNC B1 ;  /* 0x0000000000017941 */ /* 0x000fea0003800000 */
.L_x_308:
[----:B0-----:R-:W-:Y:S01]  /*87f0*/  @!P5 IMAD R3, R32, R17, R2 ;  /* 0x000000112003d224 */ /* 0x001fe200078e0202 */
[----:B------:R-:W-:Y:S04]  /*8800*/  BSSY B1, `(.L_x_310) ;  /* 0x0000006000017945 */ /* 0x000fe80003800000 */
[----:B------:R0:W-:Y:S01]  /*8810*/  @!P5 STG.E.U8 desc[UR36][R6.64+0x10], R3 ;  /* 0x000010030600d986 */ /* 0x0001e2000c101124 */
[----:B------:R-:W-:Y:S05]  /*8820*/  @P6 BRA `(.L_x_311) ;  /* 0x00000000000c6947 */ /* 0x000fea0003800000 */
[----:B------:R-:W0:Y:S02]  /*8830*/  LDG.E.U8 R16, desc[UR36][R14.64+0x11] ;  /* 0x000011240e107981 */ /* 0x000e24000c1e1100 */
[----:B0-----:R-:W-:-:S05]  /*8840*/  PRMT R3, R16, 0x8880, RZ ;  /* 0x0000888010037816 */ /* 0x001fca00000000ff */
[----:B------:R-:W-:-:S07]  /*8850*/  IMAD R2, R3, R18, RZ ;  /* 0x0000001203027224 */ /* 0x000fce00078e02ff */
.L_x_311:
[----:B------:R-:W-:Y:S05]  /*8860*/  BSYNC B1 ;  /* 0x0000000000017941 */ /* 0x000fea0003800000 */
.L_x_310:
[----:B------:R-:W-:Y:S01]  /*8870*/  @!P6 IMAD R33, R33, R17, R2 ;  /* 0x000000112121e224 */ /* 0x000fe200078e0202 */
[----:B------:R-:W-:Y:S04]  /*8880*/  BSSY B1, `(.L_x_312) ;  /* 0x0000006000017945 */ /* 0x000fe80003800000 */
[----:B------:R0:W-:Y:S01]  /*8890*/  @!P6 STG.E.U8 desc[UR36][R6.64+0x11], R33 ;  /* 0x000011210600e986 */ /* 0x0001e2000c101124 */
[----:B------:R-:W-:Y:S05]  /*88a0*/  @P1 BRA `(.L_x_313) ;  /* 0x00000000000c1947 */ /* 0x000fea0003800000 */
[----:B------:R-:W0:Y:S02]  /*88b0*/  LDG.E.U8 R16, desc[UR36][R156.64+0x10] ;  /* 0x000010249c107981 */ /* 0x000e24000c1e1100 */
[----:B0-----:R-:W-:-:S05]  /*88c0*/  PRMT R3, R16, 0x8880, RZ ;  /* 0x0000888010037816 */ /* 0x001fca00000000ff */
[----:B------:R-:W-:-:S07]  /*88d0*/  IMAD R2, R3, R18, RZ ;  /* 0x0000001203027224 */ /* 0x000fce00078e02ff */
.L_x_313:
[----:B------:R-:W-:Y:S05]  /*88e0*/  BSYNC B1 ;  /* 0x0000000000017941 */ /* 0x000fea0003800000 */
.L_x_312:
[----:B------:R-:W-:Y:S01]  /*88f0*/  ISETP.LT.OR P4, PT, R0, 0x12, !P0 ;  /* 0x000000120000780c */ /* 0x000fe20004781670 */
[----:B0-----:R-:W-:Y:S01]  /*8900*/  @!P1 IMAD R3, R34, R17, R2 ;  /* 0x0000001122039224 */ /* 0x001fe200078e0202 */
        /* <DEDUP_REMOVED lines=10> */
.L_x_315:
[----:B------:R-:W-:Y:S05]  /*89b0*/  BSYNC B1 ;  /* 0x0000000000017941 */ /* 0x000fea0003800000 */
.L_x_314:
[----:B------:R-:W-:Y:S01]  /*89c0*/  @!P4 IMAD R35, R35, R17, R2 ;  /* 0x000000112323c224 */ /* 0x000fe200078e0202 */
[----:B------:R-:W-:Y:S04]  /*89d0*/  BSSY B1, `(.L_x_316) ;  /* 0x0000006000017945 */ /* 0x000fe80003800000 */
[----:B------:R0:W-:Y:S01]  /*89e0*/  @!P4 STG.E.U8 desc[UR36][R8.64+0x11], R35 ;  /* 0x000011230800c986 */ /* 0x0001e2000c101124 */
[----:B------:R-:W-:Y:S05]  /*89f0*/  @P3 BRA `(.L_x_317) ;  /* 0x00000000000c3947 */ /* 0x000fea0003800000 */
[----:B------:R-:W0:Y:S02]  /*8a00*/  LDG.E.U8 R16, desc[UR36][R14.64+0x18] ;  /* 0x000018240e107981 */ /* 0x000e24000c1e1100 */
[----:B0-----:R-:W-:-:S05]  /*8a10*/  PRMT R3, R16, 0x8880, RZ ;  /* 0x0000888010037816 */ /* 0x001fca00000000ff */
[----:B------:R-:W-:-:S07]  /*8a20*/  IMAD R2, R3, R18, RZ ;  /* 0x0000001203027224 */ /* 0x000fce00078e02ff */
.L_x_317:
[----:B------:R-:W-:Y:S05]  /*8a30*/  BSYNC B1 ;  /* 0x0000000000017941 */ /* 0x000fea0003800000 */
.L_x_316:
[----:B0-----:R-:W-:Y:S01]  /*8a40*/  @!P3 IMAD R3, R36, R17, R2 ;  /* 0x000000112403b224 */ /* 0x001fe200078e0202 */
[----:B------:R-:W-:Y:S04]  /*8a50*/  BSSY B1, `(.L_x_318) ;  /* 0x0000006000017945 */ /* 0x000fe80003800000 */
[----:B------:R0:W-:Y:S01]  /*8a60*/  @!P3 STG.E.U8 desc[UR36][R6.64+0x18], R3 ;  /* 0x000018030600b986 */ /* 0x0001e2000c101124 */
[----:B------:R-:W-:Y:S05]  /*8a70*/  @P5 BRA `(.L_x_319) ;  /* 0x00000000000c5947 */ /* 0x000fea0003800000 */
[----:B------:R-:W0:Y:S02]  /*8a80*/  LDG.E.U8 R16, desc[UR36][R14.64+0x19] ;  /* 0x000019240e107981 */ /* 0x000e24000c1e1100 */
[----:B0-----:R-:W-:-:S05]  /*8a90*/  PRMT R3, R16, 0x8880, RZ ;  /* 0x0000888010037816 */ /* 0x001fca00000000ff */
[----:B------:R-:W-:-:S07]  /*8aa0*/  IMAD R2, R3, R18, RZ ;  /* 0x0000001203027224 */ /* 0x000fce00078e02ff */
.L_x_319:
[----:B------:R-:W-:Y:S05]  /*8ab0*/  BSYNC B1 ;  /* 0x0000000000017941 */ /* 0x000fea0003800000 */
.L_x_318:
[----:B------:R-:W-:Y:S01]  /*8ac0*/  @!P5 IMAD R37, R37, R17, R2 ;  /* 0x000000112525d224 */ /* 0x000fe200078e0202 */
[----:B------:R-:W-:Y:S04]  /*8ad0*/  BSSY B1, `(.L_x_320) ;  /* 0x0000006000017945 */ /* 0x000fe80003800000 */
[----:B------:R0:W-:Y:S01]  /*8ae0*/  @!P5 STG.E.U8 desc[UR36][R6.64+0x19], R37 ;  /* 0x000019250600d986 */ /* 0x0001e2000c101124 */
[----:B------:R-:W-:Y:S05]  /*8af0*/  @P6 BRA `(.L_x_321) ;  /* 0x00000000000c6947 */ /* 0x000fea0003800000 */
[----:B------:R-:W0:Y:S02]  /*8b00*/  LDG.E.U8 R16, desc[UR36][R156.64+0x18] ;  /* 0x000018249c107981 */ /* 0x000e24000c1e1100 */
[----:B0-----:R-:W-:-:S05]  /*8b10*/  PRMT R3, R16, 0x8880, RZ ;  /* 0x0000888010037816 */ /* 0x001fca00000000ff */
[----:B------:R-:W-:-:S07]  /*8b20*/  IMAD R2, R3, R18, RZ ;  /* 0x0000001203027224 */ /* 0x000fce00078e02ff */
.L_x_321:
[----:B------:R-:W-:Y:S05]  /*8b30*/  BSYNC B1 ;  /* 0x0000000000017941 */ /* 0x000fea0003800000 */
.L_x_320:
[----:B0-----:R-:W-:Y:S01]  /*8b40*/  @!P6 IMAD R3, R38, R17, R2 ;  /* 0x000000112603e224 */ /* 0x001fe200078e0202 */
[----:B------:R-:W-:Y:S04]  /*8b50*/  BSSY B1, `(.L_x_322) ;  /* 0x0000006000017945 */ /* 0x000fe80003800000 */
[----:B------:R0:W-:Y:S01]  /*8b60*/  @!P6 STG.E.U8 desc[UR36][R8.64+0x18], R3 ;  /* 0x000018030800e986 */ /* 0x0001e2000c101124 */
[----:B------:R-:W-:Y:S05]  /*8b70*/  @P1 BRA `(.L_x_323) ;  /* 0x00000000000c1947 */ /* 0x000fea0003800000 */
[----:B------:R-:W0:Y:S02]  /*8b80*/  LDG.E.U8 R16, desc[UR36][R156.64+0x19] ;  /* 0x000019249c107981 */ /* 0x000e24000c1e1100 */
[----:B0-----:R-:W-:-:S05]  /*8b90*/  PRMT R3, R16, 0x8880, RZ ;  /* 0x0000888010037816 */ /* 0x001fca00000000ff */
[----:B------:R-:W-:-:S07]  /*8ba0*/  IMAD R2, R3, R18, RZ ;  /* 0x0000001203027224 */ /* 0x000fce00078e02ff */
.L_x_323:
[----:B------:R-:W-:Y:S05]  /*8bb0*/  BSYNC B1 ;  /* 0x0000000000017941 */ /* 0x000fea0003800000 */
.L_x_322:
        /* <DEDUP_REMOVED lines=12> */
.L_x_325:
[----:B------:R-:W-:Y:S05]  /*8c80*/  BSYNC B1 ;  /* 0x0000000000017941 */ /* 0x000fea0003800000 */
.L_x_324:
[----:B0-----:R-:W-:Y:S01]  /*8c90*/  @!P4 IMAD R3, R40, R17, R2 ;  /* 0x000000112803c224 */ /* 0x001fe200078e0202 */
[----:B------:R-:W-:Y:S04]  /*8ca0*/  BSSY B1, `(.L_x_326) ;  /* 0x0000006000017945 */ /* 0x000fe80003800000 */
[----:B------:R0:W-:Y:S01]  /*8cb0*/  @!P4 STG.E.U8 desc[UR36][R6.64+0x20], R3 ;  /* 0x000020030600c986 */ /* 0x0001e2000c101124 */
[----:B------:R-:W-:Y:S05]  /*8cc0*/  @P3 BRA `(.L_x_327) ;  /* 0x00000000000c3947 */ /* 0x000fea0003800000 */
[----:B------:R-:W0:Y:S02]  /*8cd0*/  LDG.E.U8 R16, desc[UR36][R14.64+0x21] ;  /* 0x000021240e107981 */ /* 0x000e24000c1e1100 */
[----:B0-----:R-:W-:-:S05]  /*8ce0*/  PRMT R3, R16, 0x8880, RZ ;  /* 0x0000888010037816 */ /* 0x001fca00000000ff */
[----:B------:R-:W-:-:S07]  /*8cf0*/  IMAD R2, R3, R18, RZ ;  /* 0x0000001203027224 */ /* 0x000fce00078e02ff */
.L_x_327:
[----:B------:R-:W-:Y:S05]  /*8d00*/  BSYNC B1 ;  /* 0x0000000000017941 */ /* 0x000fea0003800000 */
.L_x_326:
[----:B------:R-:W-:Y:S01]  /*8d10*/  @!P3 IMAD R41, R41, R17, R2 ;  /* 0x000000112929b224 */ /* 0x000fe200078e0202 */
[----:B------:R-:W-:Y:S04]  /*8d20*/  BSSY B1, `(.L_x_328) ;  /* 0x0000006000017945 */ /* 0x000fe80003800000 */
[----:B------:R0:W-:Y:S01]  /*8d30*/  @!P3 STG.E.U8 desc[UR36][R6.64+0x21], R41 ;  /* 0x000021290600b986 */ /* 0x0001e2000c101124 */
[----:B------:R-:W-:Y:S05]  /*8d40*/  @P5 BRA `(.L_x_329) ;  /* 0x00000000000c5947 */ /* 0x000fea0003800000 */
[----:B------:R-:W0:Y:S02]  /*8d50*/  LDG.E.U8 R16, desc[UR36][R156.64+0x20] ;  /* 0x000020249c107981 */ /* 0x000e24000c1e1100 */
[----:B0-----:R-:W-:-:S05]  /*8d60*/  PRMT R3, R16, 0x8880, RZ ;  /* 0x0000888010037816 */ /* 0x001fca00000000ff */
[----:B------:R-:W-:-:S07]  /*8d70*/  IMAD R2, R3, R18, RZ ;  /* 0x0000001203027224 */ /* 0x000fce00078e02ff */
.L_x_329:
[----:B------:R-:W-:Y:S05]  /*8d80*/  BSYNC B1 ;  /* 0x0000000000017941 */ /* 0x000fea0003800000 */
.L_x_328:
[----:B0-----:R-:W-:Y:S01]  /*8d90*/  @!P5 IMAD R3, R42, R17, R2 ;  /* 0x000000112a03d224 */ /* 0x001fe200078e0202 */
[----:B------:R-:W-:Y:S04]  /*8da0*/  BSSY B1, `(.L_x_330) ;  /* 0x0000006000017945 */ /* 0x000fe80003800000 */
[----:B------:R0:W-:Y:S01]  /*8db0*/  @!P5 STG.E.U8 desc[UR36][R8.64+0x20], R3 ;  /* 0x000020030800d986 */ /* 0x0001e2000c101124 */
[----:B------:R-:W-:Y:S05]  /*8dc0*/  @P6 BRA `(.L_x_331) ;  /* 0x00000000000c6947 */ /* 0x000fea0003800000 */
[----:B------:R-:W0:Y:S02]  /*8dd0*/  LDG.E.U8 R16, desc[UR36][R156.64+0x21] ;  /* 0x000021249c107981 */ /* 0x000e24000c1e1100 */
[----:B0-----:R-:W-:-:S05]  /*8de0*/  PRMT R3, R16, 0x8880, RZ ;  /* 0x0000888010037816 */ /* 0x001fca00000000ff */
[----:B------:R-:W-:-:S07]  /*8df0*/  IMAD R2, R3, R18, RZ ;  /* 0x0000001203027224 */ /* 0x000fce00078e02ff */
.L_x_331:
[----:B------:R-:W-:Y:S05]  /*8e00*/  BSYNC B1 ;  /* 0x0000000000017941 */ /* 0x000fea0003800000 */
.L_x_330:
[----:B------:R-:W-:Y:S01]  /*8e10*/  @!P6 IMAD R43, R43, R17, R2 ;  /* 0x000000112b2be224 */ /* 0x000fe200078e0202 */
[----:B------:R-:W-:Y:S04]  /*8e20*/  BSSY B1, `(.L_x_332) ;  /* 0x0000006000017945 */ /* 0x000fe80003800000 */
[----:B------:R0:W-:Y:S01]  /*8e30*/  @!P6 STG.E.U8 desc[UR36][R8.64+0x21], R43 ;  /* 0x0000212b0800e986 */ /* 0x0001e2000c101124 */
[----:B------:R-:W-:Y:S05]  /*8e40*/  @P1 BRA `(.L_x_333) ;  /* 0x00000000000c1947 */ /* 0x000fea0003800000 */
[----:B------:R-:W0:Y:S02]  /*8e50*/  LDG.E.U8 R16, desc[UR36][R14.64+0x28] ;  /* 0x000028240e107981 */ /* 0x000e24000c1e1100 */
[----:B0-----:R-:W-:-:S05]  /*8e60*/  PRMT R3, R16, 0x8880, RZ ;  /* 0x0000888010037816 */ /* 0x001fca00000000ff */
[----:B------:R-:W-:-:S07]  /*8e70*/  IMAD R2, R3, R18, RZ ;  /* 0x0000001203027224 */ /* 0x000fce00078e02ff */
.L_x_333:
[----:B------:R-:W-:Y:S05]  /*8e80*/  BSYNC B1 ;  /* 0x0000000000017941 */ /* 0x000fea0003800000 */
.L_x_332:
        /* <DEDUP_REMOVED lines=12> */
.L_x_335:
[----:B------:R-:W-:Y:S05]  /*8f50*/  BSYNC B1 ;  /* 0x0000000000017941 */ /* 0x000fea0003800000 */
.L_x_334:
[----:B------:R-:W-:Y:S01]  /*8f60*/  @!P4 IMAD R45, R45, R17, R2 ;  /* 0x000000112d2dc224 */ /* 0x000fe200078e0202 */
[----:B------:R-:W-:Y:S04]  /*8f70*/  BSSY B1, `(.L_x_336) ;  /* 0x0000006000017945 */ /* 0x000fe80003800000 */
[----:B------:R0:W-:Y:S01]  /*8f80*/  @!P4 STG.E.U8 desc[UR36][R6.64+0x29], R45 ;  /* 0x0000292d0600c986 */ /* 0x0001e2000c101124 */
[----:B------:R-:W-:Y:S05]  /*8f90*/  @P3 BRA `(.L_x_337) ;  /* 0x00000000000c3947 */ /* 0x000fea0003800000 */
[----:B------:R-:W0:Y:S02]  /*8fa0*/  LDG.E.U8 R16, desc[UR36][R156.64+0x28] ;  /* 0x000028249c107981 */ /* 0x000e24000c1e1100 */
[----:B0-----:R-:W-:-:S05]  /*8fb0*/  PRMT R3, R16, 0x8880, RZ ;  /* 0x0000888010037816 */ /* 0x001fca00000000ff */
[----:B------:R-:W-:-:S07]  /*8fc0*/  IMAD R2, R3, R18, RZ ;  /* 0x0000001203027224 */ /* 0x000fce00078e02ff */
.L_x_337:
[----:B------:R-:W-:Y:S05]  /*8fd0*/  BSYNC B1 ;  /* 0x0000000000017941 */ /* 0x000fea0003800000 */
.L_x_336:
[----:B0-----:R-:W-:Y:S01]  /*8fe0*/  @!P3 IMAD R3, R46, R17, R2 ;  /* 0x000000112e03b224 */ /* 0x001fe200078e0202 */
[----:B------:R-:W-:Y:S04]  /*8ff0*/  BSSY B1, `(.L_x_338) ;  /* 0x0000006000017945 */ /* 0x000fe80003800000 */
[----:B------:R0:W-:Y:S01]  /*9000*/  @!P3 STG.E.U8 desc[UR36][R8.64+0x28], R3 ;  /* 0x000028030800b986 */ /* 0x0001e2000c101124 */
[----:B------:R-:W-:Y:S05]  /*9010*/  @P5 BRA `(.L_x_339) ;  /* 0x00000000000c5947 */ /* 0x000fea0003800000 */
[----:B------:R-:W0:Y:S02]  /*9020*/  LDG.E.U8 R16, desc[UR36][R156.64+0x29] ;  /* 0x000029249c107981 */ /* 0x000e24000c1e1100 */
[----:B0-----:R-:W-:-:S05]  /*9030*/  PRMT R3, R16, 0x8880, RZ ;  /* 0x0000888010037816 */ /* 0x001fca00000000ff */
[----:B------:R-:W-:-:S07]  /*9040*/  IMAD R2, R3, R18, RZ ;  /* 0x0000001203027224 */ /* 0x000fce00078e02ff */
.L_x_339:
[----:B------:R-:W-:Y:S05]  /*9050*/  BSYNC B1 ;  /* 0x0000000000017941 */ /* 0x000fea0003800000 */
.L_x_338:
[----:B------:R-:W-:Y:S01]  /*9060*/  @!P5 IMAD R47, R47, R17, R2 ;  /* 0x000000112f2fd224 */ /* 0x000fe200078e0202 */
[----:B------:R-:W-:Y:S04]  /*9070*/  BSSY B1, `(.L_x_340) ;  /* 0x0000006000017945 */ /* 0x000fe80003800000 */
[----:B------:R0:W-:Y:S01]  /*9080*/  @!P5 STG.E.U8 desc[UR36][R8.64+0x29], R47 ;  /* 0x0000292f0800d986 */ /* 0x0001e2000c101124 */
[----:B------:R-:W-:Y:S05]  /*9090*/  @P6 BRA `(.L_x_341) ;  /* 0x00000000000c6947 */ /* 0x000fea0003800000 */
[----:B------:R-:W0:Y:S02]  /*90a0*/  LDG.E.U8 R16, desc[UR36][R14.64+0x30] ;  /* 0x000030240e107981 */ /* 0x000e24000c1e1100 */
[----:B0-----:R-:W-:-:S05]  /*90b0*/  PRMT R3, R16, 0x8880, RZ ;  /* 0x0000888010037816 */ /* 0x001fca00000000ff */
[----:B------:R-:W-:-:S07]  /*90c0*/  IMAD R2, R3, R18, RZ ;  /* 0x0000001203027224 */ /* 0x000fce00078e02ff */
.L_x_341:
[----:B------:R-:W-:Y:S05]  /*90d0*/  BSYNC B1 ;  /* 0x0000000000017941 */ /* 0x000fea0003800000 */
.L_x_340:
[----:B0-----:R-:W-:Y:S01]  /*90e0*/  @!P6 IMAD R3, R48, R17, R2 ;  /* 0x000000113003e224 */ /* 0x001fe200078e0202 */
[----:B------:R-:W-:Y:S04]  /*90f0*/  BSSY B1, `(.L_x_342) ;  /* 0x0000006000017945 */ /* 0x000fe80003800000 */
[----:B------:R0:W-:Y:S01]  /*9100*/  @!P6 STG.E.U8 desc[UR36][R6.64+0x30], R3 ;  /* 0x000030030600e986 */ /* 0x0001e2000c101124 */
[----:B------:R-:W-:Y:S05]  /*9110*/  @P1 BRA `(.L_x_343) ;  /* 0x00000000000c1947 */ /* 0x000fea0003800000 */
[----:B------:R-:W0:Y:S02]  /*9120*/  LDG.E.U8 R16, desc[UR36][R14.64+0x31] ;  /* 0x000031240e107981 */ /* 0x000e24000c1e1100 */
[----:B0-----:R-:W-:-:S05]  /*9130*/  PRMT R3, R16, 0x8880, RZ ;  /* 0x0000888010037816 */ /* 0x001fca00000000ff */
[----:B------:R-:W-:-:S07]  /*9140*/  IMAD R2, R3, R18, RZ ;  /* 0x0000001203027224 */ /* 0x000fce00078e02ff */
.L_x_343:
[----:B------:R-:W-:Y:S05]  /*9150*/  BSYNC B1 ;  /* 0x0000000000017941 */ /* 0x000fea0003800000 */
.L_x_342:
        /* <DEDUP_REMOVED lines=12> */
.L_x_345:
[----:B------:R-:W-:Y:S05]  /*9220*/  BSYNC B1 ;  /* 0x0000000000017941 */ /* 0x000fea0003800000 */
.L_x_344:
[----:B0-----:R-:W-:Y:S01]  /*9230*/  @!P4 IMAD R3, R50, R17, R2 ;  /* 0x000000113203c224 */ /* 0x001fe200078e0202 */
[----:B------:R-:W-:Y:S04]  /*9240*/  BSSY B1, `(.L_x_346) ;  /* 0x0000006000017945 */ /* 0x000fe80003800000 */
[----:B------:R0:W-:Y:S01]  /*9250*/  @!P4 STG.E.U8 desc[UR36][R8.64+0x30], R3 ;  /* 0x000030030800c986 */ /* 0x0001e2000c101124 */
[----:B------:R-:W-:Y:S05]  /*9260*/  @P3 BRA `(.L_x_347) ;  /* 0x00000000000c3947 */ /* 0x000fea0003800000 */
[----:B------:R-:W0:Y:S02]  /*9270*/  LDG.E.U8 R16, desc[UR36][R156.64+0x31] ;  /* 0x000031249c107981 */ /* 0x000e24000c1e1100 */
[----:B0-----:R-:W-:-:S05]  /*9280*/  PRMT R3, R16, 0x8880, RZ ;  /* 0x0000888010037816 */ /* 0x001fca00000000ff */
[----:B------:R-:W-:-:S07]  /*9290*/  IMAD R2, R3, R18, RZ ;  /* 0x0000001203027224 */ /* 0x000fce00078e02ff */
.L_x_347:
[----:B------:R-:W-:Y:S05]  /*92a0*/  BSYNC B1 ;  /* 0x0000000000017941 */ /* 0x000fea0003800000 */
.L_x_346:
[----:B------:R-:W-:Y:S01]  /*92b0*/  @!P3 IMAD R51, R51, R17, R2 ;  /* 0x000000113333b224 */ /* 0x000fe200078e0202 */
[----:B------:R-:W-:Y:S04]  /*92c0*/  BSSY B1, `(.L_x_348) ;  /* 0x0000006000017945 */ /* 0x000fe80003800000 */
[----:B------:R0:W-:Y:S01]  /*92d0*/  @!P3 STG.E.U8 desc[UR36][R8.64+0x31], R51 ;  /* 0x000031330800b986 */ /* 0x0001e2000c101124 */
[----:B------:R-:W-:Y:S05]  /*92e0*/  @P5 BRA `(.L_x_349) ;  /* 0x00000000000c5947 */ /* 0x000fea0003800000 */
[----:B------:R-:W0:Y:S02]  /*92f0*/  LDG.E.U8 R16, desc[UR36][R14.64+0x38] ;  /* 0x000038240e107981 */ /* 0x000e24000c1e1100 */
[----:B0-----:R-:W-:-:S05]  /*9300*/  PRMT R3, R16, 0x8880, RZ ;  /* 0x0000888010037816 */ /* 0x001fca00000000ff */
[----:B------:R-:W-:-:S07]  /*9310*/  IMAD R2, R3, R18, RZ ;  /* 0x0000001203027224 */ /* 0x000fce00078e02ff */
.L_x_349:
[----:B------:R-:W-:Y:S05]  /*9320*/  BSYNC B1 ;  /* 0x0000000000017941 */ /* 0x000fea0003800000 */
.L_x_348:
[----:B0-----:R-:W-:Y:S01]  /*9330*/  @!P5 IMAD R3, R52, R17, R2 ;  /* 0x000000113403d224 */ /* 0x001fe200078e0202 */
[----:B------:R-:W-:Y:S04]  /*9340*/  BSSY B1, `(.L_x_350) ;  /* 0x0000006000017945 */ /* 0x000fe80003800000 */
[----:B------:R0:W-:Y:S01]  /*9350*/  @!P5 STG.E.U8 desc[UR36][R6.64+0x38], R3 ;  /* 0x000038030600d986 */ /* 0x0001e2000c101124 */
[----:B------:R-:W-:Y:S05]  /*9360*/  @P6 BRA `(.L_x_351) ;  /* 0x00000000000c6947 */ /* 0x000fea0003800000 */
[----:B------:R-:W0:Y:S02]  /*9370*/  LDG.E.U8 R16, desc[UR36][R14.64+0x39] ;  /* 0x000039240e107981 */ /* 0x000e24000c1e1100 */
[----:B0-----:R-:W-:-:S05]  /*9380*/  PRMT R3, R16, 0x8880, RZ ;  /* 0x0000888010037816 */ /* 0x001fca00000000ff */
[----:B------:R-:W-:-:S07]  /*9390*/  IMAD R2, R3, R18, RZ ;  /* 0x0000001203027224 */ /* 0x000fce00078e02ff */
.L_x_351:
[----:B------:R-:W-:Y:S05]  /*93a0*/  BSYNC B1 ;  /* 0x0000000000017941 */ /* 0x000fea0003800000 */
.L_x_350:
[----:B------:R-:W-:Y:S01]  /*93b0*/  @!P6 IMAD R53, R53, R17, R2 ;  /* 0x000000113535e224 */ /* 0x000fe200078e0202 */
[----:B------:R-:W-:Y:S04]  /*93c0*/  BSSY B1, `(.L_x_352) ;  /* 0x0000006000017945 */ /* 0x000fe80003800000 */
[----:B------:R0:W-:Y:S01]  /*93d0*/  @!P6 STG.E.U8 desc[UR36][R6.64+0x39], R53 ;  /* 0x000039350600e986 */ /* 0x0001e2000c101124 */
[----:B------:R-:W-:Y:S05]  /*93e0*/  @P1 BRA `(.L_x_353) ;  /* 0x00000000000c1947 */ /* 0x000fea0003800000 */
[----:B------:R-:W0:Y:S02]  /*93f0*/  LDG.E.U8 R16, desc[UR36][R156.64+0x38] ;  /* 0x000038249c107981 */ /* 0x000e24000c1e1100 */
[----:B0-----:R-:W-:-:S05]  /*9400*/  PRMT R3, R16, 0x8880, RZ ;  /* 0x0000888010037816 */ /* 0x001fca00000000ff */
[----:B------:R-:W-:-:S07]  /*9410*/  IMAD R2, R3, R18, RZ ;  /* 0x0000001203027224 */ /* 0x000fce00078e02ff */
.L_x_353:
[----:B------:R-:W-:Y:S05]  /*9420*/  BSYNC B1 ;  /* 0x0000000000017941 */ /* 0x000fea0003800000 */
.L_x_352:
        /* <DEDUP_REMOVED lines=12> */
.L_x_355:
[----:B------:R-:W-:Y:S05]  /*94f0*/  BSYNC B1 ;  /* 0x0000000000017941 */ /* 0x000fea0003800000 */
.L_x_354:
[----:B------:R-:W-:Y:S01]  /*9500*/  @!P4 IMAD R55, R55, R17, R2 ;  /* 0x000000113737c224 */ /* 0x000fe200078e0202 */
[----:B------:R-:W-:Y:S04]  /*9510*/  BSSY B1, `(.L_x_356) ;  /* 0x0000006000017945 */ /* 0x000fe80003800000 */
[----:B------:R0:W-:Y:S01]  /*9520*/  @!P4 STG.E.U8 desc[UR36][R8.64+0x39], R55 ;  /* 0x000039370800c986 */ /* 0x0001e2000c101124 */
[----:B------:R-:W-:Y:S05]  /*9530*/  @P3 BRA `(.L_x_357) ;  /* 0x00000000000c3947 */ /* 0x000fea0003800000 */
[----:B------:R-:W0:Y:S02]  /*9540*/  LDG.E.U8 R16, desc[UR36][R14.64+0x40] ;  /* 0x000040240e107981 */ /* 0x000e24000c1e1100 */
[----:B0-----:R-:W-:-:S05]  /*9550*/  PRMT R3, R16, 0x8880, RZ ;  /* 0x0000888010037816 */ /* 0x001fca00000000ff */
[----:B------:R-:W-:-:S07]  /*9560*/  IMAD R2, R3, R18, RZ ;  /* 0x0000001203027224 */ /* 0x000fce00078e02ff */
.L_x_357:
[----:B------:R-:W-:Y:S05]  /*9570*/  BSYNC B1 ;  /* 0x0000000000017941 */ /* 0x000fea0003800000 */
.L_x_356:
[----:B0-----:R-:W-:Y:S01]  /*9580*/  @!P3 IMAD R3, R56, R17, R2 ;  /* 0x000000113803b224 */ /* 0x001fe200078e0202 */
[----:B------:R-:W-:Y:S04]  /*9590*/  BSSY B1, `(.L_x_358) ;  /* 0x0000006000017945 */ /* 0x000fe80003800000 */
[----:B------:R0:W-:Y:S01]  /*95a0*/  @!P3 STG.E.U8 desc[UR36][R6.64+0x40], R3 ;  /* 0x000040030600b986 */ /* 0x0001e2000c101124 */
[----:B------:R-:W-:Y:S05]  /*95b0*/  @P5 BRA `(.L_x_359) ;  /* 0x00000000000c5947 */ /* 0x000fea0003800000 */
[----:B------:R-:W0:Y:S02]  /*95c0*/  LDG.E.U8 R16, desc[UR36][R14.64+0x41] ;  /* 0x000041240e107981 */ /* 0x000e24000c1e1100 */
[----:B0-----:R-:W-:-:S05]  /*95d0*/  PRMT R3, R16, 0x8880, RZ ;  /* 0x0000888010037816 */ /* 0x001fca00000000ff */
[----:B------:R-:W-:-:S07]  /*95e0*/  IMAD R2, R3, R18, RZ ;  /* 0x0000001203027224 */ /* 0x000fce00078e02ff */
.L_x_359:
[----:B------:R-:W-:Y:S05]  /*95f0*/  BSYNC B1 ;  /* 0x0000000000017941 */ /* 0x000fea0003800000 */
.L_x_358:
[----:B------:R-:W-:Y:S01]  /*9600*/  @!P5 IMAD R57, R57, R17, R2 ;  /* 0x000000113939d224 */ /* 0x000fe200078e0202 */
[----:B------:R-:W-:Y:S04]  /*9610*/  BSSY B1, `(.L_x_360) ;  /* 0x0000006000017945 */ /* 0x000fe80003800000 */
[----:B------:R0:W-:Y:S01]  /*9620*/  @!P5 STG.E.U8 desc[UR36][R6.64+0x41], R57 ;  /* 0x000041390600d986 */ /* 0x0001e2000c101124 */
[----:B------:R-:W-:Y:S05]  /*9630*/  @P6 BRA `(.L_x_361) ;  /* 0x00000000000c6947 */ /* 0x000fea0003800000 */
[----:B------:R-:W0:Y:S02]  /*9640*/  LDG.E.U8 R16, desc[UR36][R156.64+0x40] ;  /* 0x000040249c107981 */ /* 0x000e24000c1e1100 */
[----:B0-----:R-:W-:-:S05]  /*9650*/  PRMT R3, R16, 0x8880, RZ ;  /* 0x0000888010037816 */ /* 0x001fca00000000ff */
[----:B------:R-:W-:-:S07]  /*9660*/  IMAD R2, R3, R18, RZ ;  /* 0x0000001203027224 */ /* 0x000fce00078e02ff */
.L_x_361:
[----:B------:R-:W-:Y:S05]  /*9670*/  BSYNC B1 ;  /* 0x0000000000017941 */ /* 0x000fea0003800000 */
.L_x_360:
[----:B0-----:R-:W-:Y:S01]  /*9680*/  @!P6 IMAD R3, R58, R17, R2 ;  /* 0x000000113a03e224 */ /* 0x001fe200078e0202 */
[----:B------:R-:W-:Y:S04]  /*9690*/  BSSY B1, `(.L_x_362) ;  /* 0x0000006000017945 */ /* 0x000fe80003800000 */
[----:B------:R0:W-:Y:S01]  /*96a0*/  @!P6 STG.E.U8 desc[UR36][R8.64+0x40], R3 ;  /* 0x000040030800e986 */ /* 0x0001e2000c101124 */
[----:B------:R-:W-:Y:S05]  /*96b0*/  @P1 BRA `(.L_x_363) ;  /* 0x00000000000c1947 */ /* 0x000fea0003800000 */
[----:B------:R-:W0:Y:S02]  /*96c0*/  LDG.E.U8 R16, desc[UR36][R156.64+0x41] ;  /* 0x000041249c107981 */ /* 0x000e24000c1e1100 */
[----:B0-----:R-:W-:-:S05]  /*96d0*/  PRMT R3, R16, 0x8880, RZ ;  /* 0x0000888010037816 */ /* 0x001fca00000000ff */
[----:B------:R-:W-:-:S07]  /*96e0*/  IMAD R2, R3, R18, RZ ;  /* 0x0000001203027224 */ /* 0x000fce00078e02ff */
.L_x_363:
[----:B------:R-:W-:Y:S05]  /*96f0*/  BSYNC B1 ;  /* 0x0000000000017941 */ /* 0x000fea0003800000 */
.L_x_362:
        /* <DEDUP_REMOVED lines=12> */
.L_x_365:
[----:B------:R-:W-:Y:S05]  /*97c0*/  BSYNC B1 ;  /* 0x0000000000017941 */ /* 0x000fea0003800000 */
.L_x_364:
[----:B0-----:R-:W-:Y:S01]  /*97d0*/  @!P4 IMAD R3, R60, R17, R2 ;  /* 0x000000113c03c224 */ /* 0x001fe200078e0202 */
[----:B------:R-:W-:Y:S04]  /*97e0*/  BSSY B1, `(.L_x_366) ;  /* 0x0000006000017945 */ /* 0x000fe80003800000 */
[----:B------:R0:W-:Y:S01]  /*97f0*/  @!P4 STG.E.U8 desc[UR36][R6.64+0x48], R3 ;  /* 0x000048030600c986 */ /* 0x0001e2000c101124 */
[----:B------:R-:W-:Y:S05]  /*9800*/  @P3 BRA `(.L_x_367) ;  /* 0x00000000000c3947 */ /* 0x000fea0003800000 */
[----:B------:R-:W0:Y:S02]  /*9810*/  LDG.E.U8 R16, desc[UR36][R14.64+0x49] ;  /* 0x000049240e107981 */ /* 0x000e24000c1e1100 */
[----:B0-----:R-:W-:-:S05]  /*9820*/  PRMT R3, R16, 0x8880, RZ ;  /* 0x0000888010037816 */ /* 0x001fca00000000ff */
[----:B------:R-:W-:-:S07]  /*9830*/  IMAD R2, R3, R18, RZ ;  /* 0x0000001203027224 */ /* 0x000fce00078e02ff */
.L_x_367:
[----:B------:R-:W-:Y:S05]  /*9840*/  BSYNC B1 ;  /* 0x0000000000017941 */ /* 0x000fea0003800000 */
.L_x_366:
[----:B------:R-:W-:Y:S01]  /*9850*/  @!P3 IMAD R61, R61, R17, R2 ;  /* 0x000000113d3db224 */ /* 0x000fe200078e0202 */
[----:B------:R-:W-:Y:S04]  /*9860*/  BSSY B1, `(.L_x_368) ;  /* 0x0000006000017945 */ /* 0x000fe80003800000 */
[----:B------:R0:W-:Y:S01]  /*9870*/  @!P3 STG.E.U8 desc[UR36][R6.64+0x49], R61 ;  /* 0x0000493d0600b986 */ /* 0x0001e2000c101124 */
[----:B------:R-:W-:Y:S05]  /*9880*/  @P5 BRA `(.L_x_369) ;  /* 0x00000000000c5947 */ /* 0x000fea0003800000 */
[----:B------:R-:W0:Y:S02]  /*9890*/  LDG.E.U8 R16, desc[UR36][R156.64+0x48] ;  /* 0x000048249c107981 */ /* 0x000e24000c1e1100 */
[----:B0-----:R-:W-:-:S05]  /*98a0*/  PRMT R3, R16, 0x8880, RZ ;  /* 0x0000888010037816 */ /* 0x001fca00000000ff */
[----:B------:R-:W-:-:S07]  /*98b0*/  IMAD R2, R3, R18, RZ ;  /* 0x0000001203027224 */ /* 0x000fce00078e02ff */
.L_x_369:
[----:B------:R-:W-:Y:S05]  /*98c0*/  BSYNC B1 ;  /* 0x0000000000017941 */ /* 0x000fea0003800000 */
.L_x_368:
[----:B0-----:R-:W-:Y:S01]  /*98d0*/  @!P5 IMAD R3, R62, R17, R2 ;  /* 0x000000113e03d224 */ /* 0x001fe200078e0202 */
[----:B------:R-:W-:Y:S04]  /*98e0*/  BSSY B1, `(.L_x_370) ;  /* 0x0000006000017945 */ /* 0x000fe80003800000 */
[----:B------:R0:W-:Y:S01]  /*98f0*/  @!P5 STG.E.U8 desc[UR36][R8.64+0x48], R3 ;  /* 0x000048030800d986 */ /* 0x0001e2000c101124 */
[----:B------:R-:W-:Y:S05]  /*9900*/  @P6 BRA `(.L_x_371) ;  /* 0x00000000000c6947 */ /* 0x000fea0003800000 */
[----:B------:R-:W0:Y:S02]  /*9910*/  LDG.E.U8 R16, desc[UR36][R156.64+0x49] ;  /* 0x000049249c107981 */ /* 0x000e24000c1e1100 */
[----:B0-----:R-:W-:-:S05]  /*9920*/  PRMT R3, R16, 0x8880, RZ ;  /* 0x0000888010037816 */ /* 0x001fca00000000ff */
[----:B------:R-:W-:-:S07]  /*9930*/  IMAD R2, R3, R18, RZ ;  /* 0x0000001203027224 */ /* 0x000fce00078e02ff */
.L_x_371:
[----:B------:R-:W-:Y:S05]  /*9940*/  BSYNC B1 ;  /* 0x0000000000017941 */ /* 0x000fea0003800000 */
.L_x_370:
[----:B------:R-:W-:Y:S01]  /*9950*/  @!P6 IMAD R63, R63, R17, R2 ;  /* 0x000000113f3fe224 */ /* 0x000fe200078e0202 */
[----:B------:R-:W-:Y:S04]  /*9960*/  BSSY B1, `(.L_x_372) ;  /* 0x0000006000017945 */ /* 0x000fe80003800000 */
[----:B------:R0:W-:Y:S01]  /*9970*/  @!P6 STG.E.U8 desc[UR36][R8.64+0x49], R63 ;  /* 0x0000493f0800e986 */ /* 0x0001e2000c101124 */
[----:B------:R-:W-:Y:S05]  /*9980*/  @P1 BRA `(.L_x_373) ;  /* 0x00000000000c1947 */ /* 0x000fea0003800000 */
[----:B------:R-:W0:Y:S02]  /*9990*/  LDG.E.U8 R16, desc[UR36][R14.64+0x50] ;  /* 0x000050240e107981 */ /* 0x000e24000c1e1100 */
[----:B0-----:R-:W-:-:S05]  /*99a0*/  PRMT R3, R16, 0x8880, RZ ;  /* 0x0000888010037816 */ /* 0x001fca00000000ff */
[----:B------:R-:W-:-:S07]  /*99b0*/  IMAD R2, R3, R18, RZ ;  /* 0x0000001203027224 */ /* 0x000fce00078e02ff */
.L_x_373:
[----:B------:R-:W-:Y:S05]  /*99c0*/  BSYNC B1 ;  /* 0x0000000000017941 */ /* 0x000fea0003800000 */
.L_x_372:
        /* <DEDUP_REMOVED lines=12> */
.L_x_375:
[----:B------:R-:W-:Y:S05]  /*9a90*/  BSYNC B1 ;  /* 0x0000000000017941 */ /* 0x000fea0003800000 */
.L_x_374:
[----:B------:R-:W-:Y:S01]  /*9aa0*/  @!P4 IMAD R65, R65, R17, R2 ;  /* 0x000000114141c224 */ /* 0x000fe200078e0202 */
[----:B------:R-:W-:Y:S04]  /*9ab0*/  BSSY B1, `(.L_x_376) ;  /* 0x0000006000017945 */ /* 0x000fe80003800000 */
[----:B------:R0:W-:Y:S01]  /*9ac0*/  @!P4 STG.E.U8 desc[UR36][R6.64+0x51], R65 ;  /* 0x000051410600c986 */ /* 0x0001e2000c101124 */
[----:B------:R-:W-:Y:S05]  /*9ad0*/  @P3 BRA `(.L_x_377) ;  /* 0x00000000000c3947 */ /* 0x000fea0003800000 */
[----:B------:R-:W0:Y:S02]  /*9ae0*/  LDG.E.U8 R16, desc[UR36][R156.64+0x50] ;  /* 0x000050249c107981 */ /* 0x000e24000c1e1100 */
[----:B0-----:R-:W-:-:S05]  /*9af0*/  PRMT R3, R16, 0x8880, RZ ;  /* 0x0000888010037816 */ /* 0x001fca00000000ff */
[----:B------:R-:W-:-:S07]  /*9b00*/  IMAD R2, R3, R18, RZ ;  /* 0x0000001203027224 */ /* 0x000fce00078e02ff */
.L_x_377:
[----:B------:R-:W-:Y:S05]  /*9b10*/  BSYNC B1 ;  /* 0x0000000000017941 */ /* 0x000fea0003800000 */
.L_x_376:
[----:B0-----:R-:W-:Y:S01]  /*9b20*/  @!P3 IMAD R3, R66, R17, R2 ;  /* 0x000000114203b224 */ /* 0x001fe200078e0202 */
[----:B------:R-:W-:Y:S04]  /*9b30*/  BSSY B1, `(.L_x_378) ;  /* 0x0000006000017945 */ /* 0x000fe80003800000 */
[----:B------:R0:W-:Y:S01]  /*9b40*/  @!P3 STG.E.U8 desc[UR36][R8.64+0x50], R3 ;  /* 0x000050030800b986 */ /* 0x0001e2000c101124 */
[----:B------:R-:W-:Y:S05]  /*9b50*/  @P5 BRA `(.L_x_379) ;  /* 0x00000000000c5947 */ /* 0x000fea0003800000 */
[----:B------:R-:W0:Y:S02]  /*9b60*/  LDG.E.U8 R16, desc[UR36][R156.64+0x51] ;  /* 0x000051249c107981 */ /* 0x000e24000c1e1100 */
[----:B0-----:R-:W-:-:S05]  /*9b70*/  PRMT R3, R16, 0x8880, RZ ;  /* 0x0000888010037816 */ /* 0x001fca00000000ff */
[----:B------:R-:W-:-:S07]  /*9b80*/  IMAD R2, R3, R18, RZ ;  /* 0x0000001203027224 */ /* 0x000fce00078e02ff */
.L_x_379:
[----:B------:R-:W-:Y:S05]  /*9b90*/  BSYNC B1 ;  /* 0x0000000000017941 */ /* 0x000fea0003800000 */
.L_x_378:
[----:B------:R-:W-:Y:S01]  /*9ba0*/  @!P5 IMAD R67, R67, R17, R2 ;  /* 0x000000114343d224 */ /* 0x000fe200078e0202 */
[----:B------:R-:W-:Y:S04]  /*9bb0*/  BSSY B1, `(.L_x_380) ;  /* 0x0000006000017945 */ /* 0x000fe80003800000 */
[----:B------:R0:W-:Y:S01]  /*9bc0*/  @!P5 STG.E.U8 desc[UR36][R8.64+0x51], R67 ;  /* 0x000051430800d986 */ /* 0x0001e2000c101124 */
[----:B------:R-:W-:Y:S05]  /*9bd0*/  @P6 BRA `(.L_x_381) ;  /* 0x00000000000c6947 */ /* 0x000fea0003800000 */
[----:B------:R-:W0:Y:S02]  /*9be0*/  LDG.E.U8 R16, desc[UR36][R14.64+0x58] ;  /* 0x000058240e107981 */ /* 0x000e24000c1e1100 */
[----:B0-----:R-:W-:-:S05]  /*9bf0*/  PRMT R3, R16, 0x8880, RZ ;  /* 0x0000888010037816 */ /* 0x001fca00000000ff */
[----:B------:R-:W-:-:S07]  /*9c00*/  IMAD R2, R3, R18, RZ ;  /* 0x0000001203027224 */ /* 0x000fce00078e02ff */
.L_x_381:
[----:B------:R-:W-:Y:S05]  /*9c10*/  BSYNC B1 ;  /* 0x0000000000017941 */ /* 0x000fea0003800000 */
.L_x_380:
[----:B0-----:R-:W-:Y:S01]  /*9c20*/  @!P6 IMAD R3, R68, R17, R2 ;  /* 0x000000114403e224 */ /* 0x001fe200078e0202 */
[----:B------:R-:W-:Y:S04]  /*9c30*/  BSSY B1, `(.L_x_382) ;  /* 0x0000006000017945 */ /* 0x000fe80003800000 */
[----:B------:R0:W-:Y:S01]  /*9c40*/  @!P6 STG.E.U8 desc[UR36][R6.64+0x58], R3 ;  /* 0x000058030600e986 */ /* 0x0001e2000c101124 */
[----:B------:R-:W-:Y:S05]  /*9c50*/  @P1 BRA `(.L_x_383) ;  /* 0x00000000000c1947 */ /* 0x000fea0003800000 */
[----:B------:R-:W0:Y:S02]  /*9c60*/  LDG.E.U8 R16, desc[UR36][R14.64+0x59] ;  /* 0x000059240e107981 */ /* 0x000e24000c1e1100 */
[----:B0-----:R-:W-:-:S05]  /*9c70*/  PRMT R3, R16, 0x8880, RZ ;  /* 0x0000888010037816 */ /* 0x001fca00000000ff */
[----:B------:R-:W-:-:S07]  /*9c80*/  IMAD R2, R3, R18, RZ ;  /* 0x0000001203027224 */ /* 0x000fce00078e02ff */
.L_x_383:
[----:B------:R-:W-:Y:S05]  /*9c90*/  BSYNC B1 ;  /* 0x0000000000017941 */ /* 0x000fea0003800000 */
.L_x_382:
        /* <DEDUP_REMOVED lines=12> */
.L_x_385:
[----:B------:R-:W-:Y:S05]  /*9d60*/  BSYNC B1 ;  /* 0x0000000000017941 */ /* 0x000fea0003800000 */
.L_x_384:
[----:B0-----:R-:W-:Y:S01]  /*9d70*/  @!P4 IMAD R3, R70, R17, R2 ;  /* 0x000000114603c224 */ /* 0x001fe200078e0202 */
[----:B------:R-:W-:Y:S04]  /*9d80*/  BSSY B1, `(.L_x_386) ;  /* 0x0000006000017945 */ /* 0x000fe80003800000 */
[----:B------:R0:W-:Y:S01]  /*9d90*/  @!P4 STG.E.U8 desc[UR36][R8.64+0x58], R3 ;  /* 0x000058030800c986 */ /* 0x0001e2000c101124 */
[----:B------:R-:W-:Y:S05]  /*9da0*/  @P3 BRA `(.L_x_387) ;  /* 0x00000000000c3947 */ /* 0x000fea0003800000 */
[----:B------:R-:W0:Y:S02]  /*9db0*/  LDG.E.U8 R16, desc[UR36][R156.64+0x59] ;  /* 0x000059249c107981 */ /* 0x000e24000c1e1100 */
[----:B0-----:R-:W-:-:S05]  /*9dc0*/  PRMT R3, R16, 0x8880, RZ ;  /* 0x0000888010037816 */ /* 0x001fca00000000ff */
[----:B------:R-:W-:-:S07]  /*9dd0*/  IMAD R2, R3, R18, RZ ;  /* 0x0000001203027224 */ /* 0x000fce00078e02ff */
.L_x_387:
[----:B------:R-:W-:Y:S05]  /*9de0*/  BSYNC B1 ;  /* 0x0000000000017941 */ /* 0x000fea0003800000 */
.L_x_386:
[----:B------:R-:W-:Y:S01]  /*9df0*/  @!P3 IMAD R71, R71, R17, R2 ;  /* 0x000000114747b224 */ /* 0x000fe200078e0202 */
[----:B------:R-:W-:Y:S04]  /*9e00*/  BSSY B1, `(.L_x_388) ;  /* 0x0000006000017945 */ /* 0x000fe80003800000 */
[----:B------:R0:W-:Y:S01]  /*9e10*/  @!P3 STG.E.U8 desc[UR36][R8.64+0x59], R71 ;  /* 0x000059470800b986 */ /* 0x0001e2000c101124 */
[----:B------:R-:W-:Y:S05]  /*9e20*/  @P5 BRA `(.L_x_389) ;  /* 0x00000000000c5947 */ /* 0x000fea0003800000 */
[----:B------:R-:W0:Y:S02]  /*9e30*/  LDG.E.U8 R16, desc[UR36][R14.64+0x60] ;  /* 0x000060240e107981 */ /* 0x000e24000c1e1100 */
[----:B0-----:R-:W-:-:S05]  /*9e40*/  PRMT R3, R16, 0x8880, RZ ;  /* 0x0000888010037816 */ /* 0x001fca00000000ff */
[----:B------:R-:W-:-:S07]  /*9e50*/  IMAD R2, R3, R18, RZ ;  /* 0x0000001203027224 */ /* 0x000fce00078e02ff */
.L_x_389:
[----:B------:R-:W-:Y:S05]  /*9e60*/  BSYNC B1 ;  /* 0x0000000000017941 */ /* 0x000fea0003800000 */
.L_x_388:
[----:B0-----:R-:W-:Y:S01]  /*9e70*/  @!P5 IMAD R3, R72, R17, R2 ;  /* 0x000000114803d224 */ /* 0x001fe200078e0202 */
[----:B------:R-:W-:Y:S04]  /*9e80*/  BSSY B1, `(.L_x_390) ;  /* 0x0000006000017945 */ /* 0x000fe80003800000 */
[----:B------:R0:W-:Y:S01]  /*9e90*/  @!P5 STG.E.U8 desc[UR36][R6.64+0x60], R3 ;  /* 0x000060030600d986 */ /* 0x0001e2000c101124 */
[----:B------:R-:W-:Y:S05]  /*9ea0*/  @P6 BRA `(.L_x_391) ;  /* 0x00000000000c6947 */ /* 0x000fea0003800000 */
[----:B------:R-:W0:Y:S02]  /*9eb0*/  LDG.E.U8 R16, desc[UR36][R14.64+0x61] ;  /* 0x000061240e107981 */ /* 0x000e24000c1e1100 */
[----:B0-----:R-:W-:-:S05]  /*9ec0*/  PRMT R3, R16, 0x8880, RZ ;  /* 0x0000888010037816 */ /* 0x001fca00000000ff */
[----:B------:R-:W-:-:S07]  /*9ed0*/  IMAD R2, R3, R18, RZ ;  /* 0x0000001203027224 */ /* 0x000fce00078e02ff */
.L_x_391:
[----:B------:R-:W-:Y:S05]  /*9ee0*/  BSYNC B1 ;  /* 0x0000000000017941 */ /* 0x000fea0003800000 */
.L_x_390:
[----:B------:R-:W-:Y:S01]  /*9ef0*/  @!P6 IMAD R73, R73, R17, R2 ;  /* 0x000000114949e224 */ /* 0x000fe200078e0202 */
[----:B------:R-:W-:Y:S04]  /*9f00*/  BSSY B1, `(.L_x_392) ;  /* 0x0000006000017945 */ /* 0x000fe80003800000 */
[----:B------:R0:W-:Y:S01]  /*9f10*/  @!P6 STG.E.U8 desc[UR36][R6.64+0x61], R73 ;  /* 0x000061490600e986 */ /* 0x0001e2000c101124 */
[----:B------:R-:W-:Y:S05]  /*9f20*/  @P1 BRA `(.L_x_393) ;  /* 0x00000000000c1947 */ /* 0x000fea0003800000 */
[----:B------:R-:W0:Y:S02]  /*9f30*/  LDG.E.U8 R16, desc[UR36][R156.64+0x60] ;  /* 0x000060249c107981 */ /* 0x000e24000c1e1100 */
[----:B0-----:R-:W-:-:S05]  /*9f40*/  PRMT R3, R16, 0x8880, RZ ;  /* 0x0000888010037816 */ /* 0x001fca00000000ff */
[----:B------:R-:W-:-:S07]  /*9f50*/  IMAD R2, R3, R18, RZ ;  /* 0x0000001203027224 */ /* 0x000fce00078e02ff */
.L_x_393:
[----:B------:R-:W-:Y:S05]  /*9f60*/  BSYNC B1 ;  /* 0x0000000000017941 */ /* 0x000fea0003800000 */
.L_x_392:
        /* <DEDUP_REMOVED lines=12> */
.L_x_395:
[----:B------:R-:W-:Y:S05]  /*a030*/  BSYNC B1 ;  /* 0x0000000000017941 */ /* 0x000fea0003800000 */
.L_x_394:
[----:B------:R-:W-:Y:S01]  /*a040*/  @!P4 IMAD R75, R75, R17, R2 ;  /* 0x000000114b4bc224 */ /* 0x000fe200078e0202 */
[----:B------:R-:W-:Y:S04]  /*a050*/  BSSY B1, `(.L_x_396) ;  /* 0x0000006000017945 */ /* 0x000fe80003800000 */
[----:B------:R0:W-:Y:S01]  /*a060*/  @!P4 STG.E.U8 desc[UR36][R8.64+0x61], R75 ;  /* 0x0000614b0800c986 */ /* 0x0001e2000c101124 */
[----:B------:R-:W-:Y:S05]  /*a070*/  @P3 BRA `(.L_x_397) ;  /* 0x00000000000c3947 */ /* 0x000fea0003800000 */
[----:B------:R-:W0:Y:S02]  /*a080*/  LDG.E.U8 R16, desc[UR36][R14.64+0x68] ;  /* 0x000068240e107981 */ /* 0x000e24000c1e1100 */
[----:B0-----:R-:W-:-:S05]  /*a090*/  PRMT R3, R16, 0x8880, RZ ;  /* 0x0000888010037816 */ /* 0x001fca00000000ff */
[----:B------:R-:W-:-:S07]  /*a0a0*/  IMAD R2, R3, R18, RZ ;  /* 0x0000001203027224 */ /* 0x000fce00078e02ff */
.L_x_397:
[----:B------:R-:W-:Y:S05]  /*a0b0*/  BSYNC B1 ;  /* 0x0000000000017941 */ /* 0x000fea0003800000 */
.L_x_396:
[----:B0-----:R-:W-:Y:S01]  /*a0c0*/  @!P3 IMAD R3, R76, R17, R2 ;  /* 0x000000114c03b224 */ /* 0x001fe200078e0202 */
[----:B------:R-:W-:Y:S04]  /*a0d0*/  BSSY B1, `(.L_x_398) ;  /* 0x0000006000017945 */ /* 0x000fe80003800000 */
[----:B------:R0:W-:Y:S01]  /*a0e0*/  @!P3 STG.E.U8 desc[UR36][R6.64+0x68], R3 ;  /* 0x000068030600b986 */ /* 0x0001e2000c101124 */
[----:B------:R-:W-:Y:S05]  /*a0f0*/  @P5 BRA `(.L_x_399) ;  /* 0x00000000000c5947 */ /* 0x000fea0003800000 */
[----:B------:R-:W0:Y:S02]  /*a100*/  LDG.E.U8 R16, desc[UR36][R14.64+0x69] ;  /* 0x000069240e107981 */ /* 0x000e24000c1e1100 */
[----:B0-----:R-:W-:-:S05]  /*a110*/  PRMT R3, R16, 0x8880, RZ ;  /* 0x0000888010037816 */ /* 0x001fca00000000ff */
[----:B------:R-:W-:-:S07]  /*a120*/  IMAD R2, R3, R18, RZ ;  /* 0x0000001203027224 */ /* 0x000fce00078e02ff */
.L_x_399:
[----:B------:R-:W-:Y:S05]  /*a130*/  BSYNC B1 ;  /* 0x0000000000017941 */ /* 0x000fea0003800000 */
.L_x_398:
[----:B------:R-:W-:Y:S01]  /*a140*/  @!P5 IMAD R77, R77, R17, R2 ;  /* 0x000000114d4dd224 */ /* 0x000fe200078e0202 */
[----:B------:R-:W-:Y:S04]  /*a150*/  BSSY B1, `(.L_x_400) ;  /* 0x0000006000017945 */ /* 0x000fe80003800000 */
[----:B------:R0:W-:Y:S01]  /*a160*/  @!P5 STG.E.U8 desc[UR36][R6.64+0x69], R77 ;  /* 0x0000694d0600d986 */ /* 0x0001e2000c101124 */
[----:B------:R-:W-:Y:S05]  /*a170*/  @P6 BRA `(.L_x_401) ;  /* 0x00000000000c6947 */ /* 0x000fea0003800000 */
[----:B------:R-:W0:Y:S02]  /*a180*/  LDG.E.U8 R16, desc[UR36][R156.64+0x68] ;  /* 0x000068249c107981 */ /* 0x000e24000c1e1100 */
[----:B0-----:R-:W-:-:S05]  /*a190*/  PRMT R3, R16, 0x8880, RZ ;  /* 0x0000888010037816 */ /* 0x001fca00000000ff */
[----:B------:R-:W-:-:S07]  /*a1a0*/  IMAD R2, R3, R18, RZ ;  /* 0x0000001203027224 */ /* 0x000fce00078e02ff */
.L_x_401:
[----:B------:R-:W-:Y:S05]  /*a1b0*/  BSYNC B1 ;  /* 0x0000000000017941 */ /* 0x000fea0003800000 */
.L_x_400:
[----:B0-----:R-:W-:Y:S01]  /*a1c0*/  @!P6 IMAD R3, R78, R17, R2 ;  /* 0x000000114e03e224 */ /* 0x001fe200078e0202 */
[----:B------:R-:W-:Y:S04]  /*a1d0*/  BSSY B1, `(.L_x_402) ;  /* 0x0000006000017945 */ /* 0x000fe80003800000 */
[----:B------:R0:W-:Y:S01]  /*a1e0*/  @!P6 STG.E.U8 desc[UR36][R8.64+0x68], R3 ;  /* 0x000068030800e986 */ /* 0x0001e2000c101124 */
[----:B------:R-:W-:Y:S05]  /*a1f0*/  @P1 BRA `(.L_x_403) ;  /* 0x00000000000c1947 */ /* 0x000fea0003800000 */
[----:B------:R-:W0:Y:S02]  /*a200*/  LDG.E.U8 R16, desc[UR36][R156.64+0x69] ;  /* 0x000069249c107981 */ /* 0x000e24000c1e1100 */
[----:B0-----:R-:W-:-:S05]  /*a210*/  PRMT R3, R16, 0x8880, RZ ;  /* 0x0000888010037816 */ /* 0x001fca00000000ff */
[----:B------:R-:W-:-:S07]  /*a220*/  IMAD R2, R3, R18, RZ ;  /* 0x0000001203027224 */ /* 0x000fce00078e02ff */
.L_x_403:
[----:B------:R-:W-:Y:S05]  /*a230*/  BSYNC B1 ;  /* 0x0000000000017941 */ /* 0x000fea0003800000 */
.L_x_402:
        /* <DEDUP_REMOVED lines=12> */
.L_x_405:
[----:B------:R-:W-:Y:S05]  /*a300*/  BSYNC B1 ;  /* 0x0000000000017941 */ /* 0x000fea0003800000 */
.L_x_404:
[----:B0-----:R-:W-:Y:S01]  /*a310*/  @!P4 IMAD R3, R80, R17, R2 ;  /* 0x000000115003c224 */ /* 0x001fe200078e0202 */
[----:B------:R-:W-:Y:S04]  /*a320*/  BSSY B1, `(.L_x_406) ;  /* 0x0000006000017945 */ /* 0x000fe80003800000 */
[----:B------:R0:W-:Y:S01]  /*a330*/  @!P4 STG.E.U8 desc[UR36][R6.64+0x70], R3 ;  /* 0x000070030600c986 */ /* 0x0001e2000c101124 */
[----:B------:R-:W-:Y:S05]  /*a340*/  @P3 BRA `(.L_x_407) ;  /* 0x00000000000c3947 */ /* 0x000fea0003800000 */
[----:B------:R-:W0:Y:S02]  /*a350*/  LDG.E.U8 R16, desc[UR36][R14.64+0x71] ;  /* 0x000071240e107981 */ /* 0x000e24000c1e1100 */
[----:B0-----:R-:W-:-:S05]  /*a360*/  PRMT R3, R16, 0x8880, RZ ;  /* 0x0000888010037816 */ /* 0x001fca00000000ff */
[----:B------:R-:W-:-:S07]  /*a370*/  IMAD R2, R3, R18, RZ ;  /* 0x0000001203027224 */ /* 0x000fce00078e02ff */
.L_x_407:
[----:B------:R-:W-:Y:S05]  /*a380*/  BSYNC B1 ;  /* 0x0000000000017941 */ /* 0x000fea0003800000 */
.L_x_406:
[----:B------:R-:W-:Y:S01]  /*a390*/  @!P3 IMAD R81, R81, R17, R2 ;  /* 0x000000115151b224 */ /* 0x000fe200078e0202 */
[----:B------:R-:W-:Y:S04]  /*a3a0*/  BSSY B1, `(.L_x_408) ;  /* 0x0000006000017945 */ /* 0x000fe80003800000 */
[----:B------:R0:W-:Y:S01]  /*a3b0*/  @!P3 STG.E.U8 desc[UR36][R6.64+0x71], R81 ;  /* 0x000071510600b986 */ /* 0x0001e2000c101124 */
[----:B------:R-:W-:Y:S05]  /*a3c0*/  @P5 BRA `(.L_x_409) ;  /* 0x00000000000c5947 */ /* 0x000fea0003800000 */
[----:B------:R-:W0:Y:S02]  /*a3d0*/  LDG.E.U8 R16, desc[UR36][R156.64+0x70] ;  /* 0x000070249c107981 */ /* 0x000e24000c1e1100 */
[----:B0-----:R-:W-:-:S05]  /*a3e0*/  PRMT R3, R16, 0x8880, RZ ;  /* 0x0000888010037816 */ /* 0x001fca00000000ff */
[----:B------:R-:W-:-:S07]  /*a3f0*/  IMAD R2, R3, R18, RZ ;  /* 0x0000001203027224 */ /* 0x000fce00078e02ff */
.L_x_409:
[----:B------:R-:W-:Y:S05]  /*a400*/  BSYNC B1 ;  /* 0x0000000000017941 */ /* 0x000fea0003800000 */
.L_x_408:
[----:B0-----:R-:W-:Y:S01]  /*a410*/  @!P5 IMAD R3, R82, R17, R2 ;  /* 0x000000115203d224 */ /* 0x001fe200078e0202 */
[----:B------:R-:W-:Y:S04]  /*a420*/  BSSY B1, `(.L_x_410) ;  /* 0x0000006000017945 */ /* 0x000fe80003800000 */
[----:B------:R0:W-:Y:S01]  /*a430*/  @!P5 STG.E.U8 desc[UR36][R8.64+0x70], R3 ;  /* 0x000070030800d986 */ /* 0x0001e2000c101124 */
[----:B------:R-:W-:Y:S05]  /*a440*/  @P6 BRA `(.L_x_411) ;  /* 0x00000000000c6947 */ /* 0x000fea0003800000 */
[----:B------:R-:W0:Y:S02]  /*a450*/  LDG.E.U8 R16, desc[UR36][R156.64+0x71] ;  /* 0x000071249c107981 */ /* 0x000e24000c1e1100 */
[----:B0-----:R-:W-:-:S05]  /*a460*/  PRMT R3, R16, 0x8880, RZ ;  /* 0x0000888010037816 */ /* 0x001fca00000000ff */
[----:B------:R-:W-:-:S07]  /*a470*/  IMAD R2, R3, R18, RZ ;  /* 0x0000001203027224 */ /* 0x000fce00078e02ff */
.L_x_411:
[----:B------:R-:W-:Y:S05]  /*a480*/  BSYNC B1 ;  /* 0x0000000000017941 */ /* 0x000fea0003800000 */
.L_x_410:
[----:B------:R-:W-:Y:S01]  /*a490*/  @!P6 IMAD R83, R83, R17, R2 ;  /* 0x000000115353e224 */ /* 0x000fe200078e0202 */
[----:B------:R-:W-:Y:S04]  /*a4a0*/  BSSY B1, `(.L_x_412) ;  /* 0x0000006000017945 */ /* 0x000fe80003800000 */
[----:B------:R0:W-:Y:S01]  /*a4b0*/  @!P6 STG.E.U8 desc[UR36][R8.64+0x71], R83 ;  /* 0x000071530800e986 */ /* 0x0001e2000c101124 */
[----:B------:R-:W-:Y:S05]  /*a4c0*/  @P1 BRA `(.L_x_413) ;  /* 0x00000000000c1947 */ /* 0x000fea0003800000 */
[----:B------:R-:W0:Y:S02]  /*a4d0*/  LDG.E.U8 R16, desc[UR36][R14.64+0x78] ;  /* 0x000078240e107981 */ /* 0x000e24000c1e1100 */
[----:B0-----:R-:W-:-:S05]  /*a4e0*/  PRMT R3, R16, 0x8880, RZ ;  /* 0x0000888010037816 */ /* 0x001fca00000000ff */
[----:B------:R-:W-:-:S07]  /*a4f0*/  IMAD R2, R3, R18, RZ ;  /* 0x0000001203027224 */ /* 0x000fce00078e02ff */
.L_x_413:
[----:B------:R-:W-:Y:S05]  /*a500*/  BSYNC B1 ;  /* 0x0000000000017941 */ /* 0x000fea0003800000 */
.L_x_412:
        /* <DEDUP_REMOVED lines=12> */
.L_x_415:
[----:B------:R-:W-:Y:S05]  /*a5d0*/  BSYNC B1 ;  /* 0x0000000000017941 */ /* 0x000fea0003800000 */
.L_x_414:
[----:B------:R-:W-:Y:S01]  /*a5e0*/  @!P4 IMAD R85, R85, R17, R2 ;  /* 0x000000115555c224 */ /* 0x000fe200078e0202 */
[----:B------:R-:W-:Y:S04]  /*a5f0*/  BSSY B1, `(.L_x_416) ;  /* 0x0000006000017945 */ /* 0x000fe80003800000 */
[----:B------:R0:W-:Y:S01]  /*a600*/  @!P4 STG.E.U8 desc[UR36][R6.64+0x79], R85 ;  /* 0x000079550600c986 */ /* 0x0001e2000c101124 */
[----:B------:R-:W-:Y:S05]  /*a610*/  @P3 BRA `(.L_x_417) ;  /* 0x00000000000c3947 */ /* 0x000fea0003800000 */
[----:B------:R-:W0:Y:S02]  /*a620*/  LDG.E.U8 R16, desc[UR36][R156.64+0x78] ;  /* 0x000078249c107981 */ /* 0x000e24000c1e1100 */
[----:B0-----:R-:W-:-:S05]  /*a630*/  PRMT R3, R16, 0x8880, RZ ;  /* 0x0000888010037816 */ /* 0x001fca00000000ff */
[----:B------:R-:W-:-:S07]  /*a640*/  IMAD R2, R3, R18, RZ ;  /* 0x0000001203027224 */ /* 0x000fce00078e02ff */
.L_x_417:
[----:B------:R-:W-:Y:S05]  /*a650*/  BSYNC B1 ;  /* 0x0000000000017941 */ /* 0x000fea0003800000 */
.L_x_416:
[----:B0-----:R-:W-:Y:S01]  /*a660*/  @!P3 IMAD R3, R86, R17, R2 ;  /* 0x000000115603b224 */ /* 0x001fe200078e0202 */
[----:B------:R-:W-:Y:S04]  /*a670*/  BSSY B1, `(.L_x_418) ;  /* 0x0000006000017945 */ /* 0x000fe80003800000 */
[----:B------:R0:W-:Y:S01]  /*a680*/  @!P3 STG.E.U8 desc[UR36][R8.64+0x78], R3 ;  /* 0x000078030800b986 */ /* 0x0001e2000c101124 */
[----:B------:R-:W-:Y:S05]  /*a690*/  @P5 BRA `(.L_x_419) ;  /* 0x00000000000c5947 */ /* 0x000fea0003800000 */
[----:B------:R-:W0:Y:S02]  /*a6a0*/  LDG.E.U8 R16, desc[UR36][R156.64+0x79] ;  /* 0x000079249c107981 */ /* 0x000e24000c1e1100 */
[----:B0-----:R-:W-:-:S05]  /*a6b0*/  PRMT R3, R16, 0x8880, RZ ;  /* 0x0000888010037816 */ /* 0x001fca00000000ff */
[----:B------:R-:W-:-:S07]  /*a6c0*/  IMAD R2, R3, R18, RZ ;  /* 0x0000001203027224 */ /* 0x000fce00078e02ff */
.L_x_419:
[----:B------:R-:W-:Y:S05]  /*a6d0*/  BSYNC B1 ;  /* 0x0000000000017941 */ /* 0x000fea0003800000 */
.L_x_418:
[----:B------:R-:W-:Y:S01]  /*a6e0*/  @!P5 IMAD R87, R87, R17, R2 ;  /* 0x000000115757d224 */ /* 0x000fe200078e0202 */
[----:B------:R-:W-:Y:S04]  /*a6f0*/  BSSY B1, `(.L_x_420) ;  /* 0x0000006000017945 */ /* 0x000fe80003800000 */
[----:B------:R0:W-:Y:S01]  /*a700*/  @!P5 STG.E.U8 desc[UR36][R8.64+0x79], R87 ;  /* 0x000079570800d986 */ /* 0x0001e2000c101124 */
[----:B------:R-:W-:Y:S05]  /*a710*/  @P6 BRA `(.L_x_421) ;  /* 0x00000000000c6947 */ /* 0x000fea0003800000 */
[----:B------:R-:W0:Y:S02]  /*a720*/  LDG.E.U8 R16, desc[UR36][R14.64+0x80] ;  /* 0x000080240e107981 */ /* 0x000e24000c1e1100 */
[----:B0-----:R-:W-:-:S05]  /*a730*/  PRMT R3, R16, 0x8880, RZ ;  /* 0x0000888010037816 */ /* 0x001fca00000000ff */
[----:B------:R-:W-:-:S07]  /*a740*/  IMAD R2, R3, R18, RZ ;  /* 0x0000001203027224 */ /* 0x000fce00078e02ff */
.L_x_421:
[----:B------:R-:W-:Y:S05]  /*a750*/  BSYNC B1 ;  /* 0x0000000000017941 */ /* 0x000fea0003800000 */
.L_x_420:
[----:B0-----:R-:W-:Y:S01]  /*a760*/  @!P6 IMAD R3, R88, R17, R2 ;  /* 0x000000115803e224 */ /* 0x001fe200078e0202 */
[----:B------:R-:W-:Y:S04]  /*a770*/  BSSY B1, `(.L_x_422) ;  /* 0x0000006000017945 */ /* 0x000fe80003800000 */
[----:B------:R0:W-:Y:S01]  /*a780*/  @!P6 STG.E.U8 desc[UR36][R6.64+0x80], R3 ;  /* 0x000080030600e986 */ /* 0x0001e2000c101124 */
[----:B------:R-:W-:Y:S05]  /*a790*/  @P1 BRA `(.L_x_423) ;  /* 0x00000000000c1947 */ /* 0x000fea0003800000 */
[----:B------:R-:W0:Y:S02]  /*a7a0*/  LDG.E.U8 R16, desc[UR36][R14.64+0x81] ;  /* 0x000081240e107981 */ /* 0x000e24000c1e1100 */
[----:B0-----:R-:W-:-:S05]  /*a7b0*/  PRMT R3, R16, 0x8880, RZ ;  /* 0x0000888010037816 */ /* 0x001fca00000000ff */
[----:B------:R-:W-:-:S07]  /*a7c0*/  IMAD R2, R3, R18, RZ ;  /* 0x0000001203027224 */ /* 0x000fce00078e02ff */
.L_x_423:
[----:B------:R-:W-:Y:S05]  /*a7d0*/  BSYNC B1 ;  /* 0x0000000000017941 */ /* 0x000fea0003800000 */
.L_x_422:
        /* <DEDUP_REMOVED lines=12> */
.L_x_425:
[----:B------:R-:W-:Y:S05]  /*a8a0*/  BSYNC B1 ;  /* 0x0000000000017941 */ /* 0x000fea0003800000 */
.L_x_424:
[----:B0-----:R-:W-:Y:S01]  /*a8b0*/  @!P4 IMAD R3, R90, R17, R2 ;  /* 0x000000115a03c224 */ /* 0x001fe200078e0202 */
[----:B------:R-:W-:Y:S04]  /*a8c0*/  BSSY B1, `(.L_x_426) ;  /* 0x0000006000017945 */ /* 0x000fe80003800000 */
[----:B------:R0:W-:Y:S01]  /*a8d0*/  @!P4 STG.E.U8 desc[UR36][R8.64+0x80], R3 ;  /* 0x000080030800c986 */ /* 0x0001e2000c101124 */
[----:B------:R-:W-:Y:S05]  /*a8e0*/  @P3 BRA `(.L_x_427) ;  /* 0x00000000000c3947 */ /* 0x000fea0003800000 */
[----:B------:R-:W0:Y:S02]  /*a8f0*/  LDG.E.U8 R16, desc[UR36][R156.64+0x81] ;  /* 0x000081249c107981 */ /* 0x000e24000c1e1100 */
[----:B0-----:R-:W-:-:S05]  /*a900*/  PRMT R3, R16, 0x8880, RZ ;  /* 0x0000888010037816 */ /* 0x001fca00000000ff */
[----:B------:R-:W-:-:S07]  /*a910*/  IMAD R2, R3, R18, RZ ;  /* 0x0000001203027224 */ /* 0x000fce00078e02ff */
.L_x_427:
[----:B------:R-:W-:Y:S05]  /*a920*/  BSYNC B1 ;  /* 0x0000000000017941 */ /* 0x000fea0003800000 */
.L_x_426:
[----:B------:R-:W-:Y:S01]  /*a930*/  @!P3 IMAD R91, R91, R17, R2 ;  /* 0x000000115b5bb224 */ /* 0x000fe200078e0202 */
[----:B------:R-:W-:Y:S04]  /*a940*/  BSSY B1, `(.L_x_428) ;  /* 0x0000006000017945 */ /* 0x000fe80003800000 */
[----:B------:R0:W-:Y:S01]  /*a950*/  @!P3 STG.E.U8 desc[UR36][R8.64+0x81], R91 ;  /* 0x0000815b0800b986 */ /* 0x0001e2000c101124 */
[----:B------:R-:W-:Y:S05]  /*a960*/  @P5 BRA `(.L_x_429) ;  /* 0x00000000000c5947 */ /* 0x000fea0003800000 */
[----:B------:R-:W0:Y:S02]  /*a970*/  LDG.E.U8 R16, desc[UR36][R14.64+0x88] ;  /* 0x000088240e107981 */ /* 0x000e24000c1e1100 */
[----:B0-----:R-:W-:-:S05]  /*a980*/  PRMT R3, R16, 0x8880, RZ ;  /* 0x0000888010037816 */ /* 0x001fca00000000ff */
[----:B------:R-:W-:-:S07]  /*a990*/  IMAD R2, R3, R18, RZ ;  /* 0x0000001203027224 */ /* 0x000fce00078e02ff */
.L_x_429:
[----:B------:R-:W-:Y:S05]  /*a9a0*/  BSYNC B1 ;  /* 0x0000000000017941 */ /* 0x000fea0003800000 */
.L_x_428:
[----:B0-----:R-:W-:Y:S01]  /*a9b0*/  @!P5 IMAD R3, R92, R17, R2 ;  /* 0x000000115c03d224 */ /* 0x001fe200078e0202 */
[----:B------:R-:W-:Y:S04]  /*a9c0*/  BSSY B1, `(.L_x_430) ;  /* 0x0000006000017945 */ /* 0x000fe80003800000 */
[----:B------:R0:W-:Y:S01]  /*a9d0*/  @!P5 STG.E.U8 desc[UR36][R6.64+0x88], R3 ;  /* 0x000088030600d986 */ /* 0x0001e2000c101124 */
[----:B------:R-:W-:Y:S05]  /*a9e0*/  @P6 BRA `(.L_x_431) ;  /* 0x00000000000c6947 */ /* 0x000fea0003800000 */
[----:B------:R-:W0:Y:S02]  /*a9f0*/  LDG.E.U8 R16, desc[UR36][R14.64+0x89] ;  /* 0x000089240e107981 */ /* 0x000e24000c1e1100 */
[----:B0-----:R-:W-:-:S05]  /*aa00*/  PRMT R3, R16, 0x8880, RZ ;  /* 0x0000888010037816 */ /* 0x001fca00000000ff */
[----:B------:R-:W-:-:S07]  /*aa10*/  IMAD R2, R3, R18, RZ ;  /* 0x0000001203027224 */ /* 0x000fce00078e02ff */
.L_x_431:
[----:B------:R-:W-:Y:S05]  /*aa20*/  BSYNC B1 ;  /* 0x0000000000017941 */ /* 0x000fea0003800000 */
.L_x_430:
[----:B------:R-:W-:Y:S01]  /*aa30*/  @!P6 IMAD R93, R93, R17, R2 ;  /* 0x000000115d5de224 */ /* 0x000fe200078e0202 */
[----:B------:R-:W-:Y:S04]  /*aa40*/  BSSY B1, `(.L_x_432) ;  /* 0x0000006000017945 */ /* 0x000fe80003800000 */
[----:B------:R0:W-:Y:S01]  /*aa50*/  @!P6 STG.E.U8 desc[UR36][R6.64+0x89], R93 ;  /* 0x0000895d0600e986 */ /* 0x0001e2000c101124 */
[----:B------:R-:W-:Y:S05]  /*aa60*/  @P1 BRA `(.L_x_433) ;  /* 0x00000000000c1947 */ /* 0x000fea0003800000 */
[----:B------:R-:W0:Y:S02]  /*aa70*/  LDG.E.U8 R16, desc[UR36][R156.64+0x88] ;  /* 0x000088249c107981 */ /* 0x000e24000c1e1100 */
[----:B0-----:R-:W-:-:S05]  /*aa80*/  PRMT R3, R16, 0x8880, RZ ;  /* 0x0000888010037816 */ /* 0x001fca00000000ff */
[----:B------:R-:W-:-:S07]  /*aa90*/  IMAD R2, R3, R18, RZ ;  /* 0x0000001203027224 */ /* 0x000fce00078e02ff */
.L_x_433:
[----:B------:R-:W-:Y:S05]  /*aaa0*/  BSYNC B1 ;  /* 0x0000000000017941 */ /* 0x000fea0003800000 */
.L_x_432:
        /* <DEDUP_REMOVED lines=12> */
.L_x_435:
[----:B------:R-:W-:Y:S05]  /*ab70*/  BSYNC B1 ;  /* 0x0000000000017941 */ /* 0x000fea0003800000 */
.L_x_434:
[----:B------:R-:W-:Y:S01]  /*ab80*/  @!P4 IMAD R95, R95, R17, R2 ;  /* 0x000000115f5fc224 */ /* 0x000fe200078e0202 */
[----:B------:R-:W-:Y:S04]  /*ab90*/  BSSY B1, `(.L_x_436) ;  /* 0x0000006000017945 */ /* 0x000fe80003800000 */
[----:B------:R0:W-:Y:S01]  /*aba0*/  @!P4 STG.E.U8 desc[UR36][R8.64+0x89], R95 ;  /* 0x0000895f0800c986 */ /* 0x0001e2000c101124 */
[----:B------:R-:W-:Y:S05]  /*abb0*/  @P3 BRA `(.L_x_437) ;  /* 0x00000000000c3947 */ /* 0x000fea0003800000 */
[----:B------:R-:W0:Y:S02]  /*abc0*/  LDG.E.U8 R16, desc[UR36][R14.64+0x90] ;  /* 0x000090240e107981 */ /* 0x000e24000c1e1100 */
[----:B0-----:R-:W-:-:S05]  /*abd0*/  PRMT R3, R16, 0x8880, RZ ;  /* 0x0000888010037816 */ /* 0x001fca00000000ff */
[----:B------:R-:W-:-:S07]  /*abe0*/  IMAD R2, R3, R18, RZ ;  /* 0x0000001203027224 */ /* 0x000fce00078e02ff */
.L_x_437:
[----:B------:R-:W-:Y:S05]  /*abf0*/  BSYNC B1 ;  /* 0x0000000000017941 */ /* 0x000fea0003800000 */
.L_x_436:
[----:B0-----:R-:W-:Y:S01]  /*ac00*/  @!P3 IMAD R3, R96, R17, R2 ;  /* 0x000000116003b224 */ /* 0x001fe200078e0202 */
[----:B------:R-:W-:Y:S04]  /*ac10*/  BSSY B1, `(.L_x_438) ;  /* 0x0000006000017945 */ /* 0x000fe80003800000 */
[----:B------:R0:W-:Y:S01]  /*ac20*/  @!P3 STG.E.U8 desc[UR36][R6.64+0x90], R3 ;  /* 0x000090030600b986 */ /* 0x0001e2000c101124 */
[----:B------:R-:W-:Y:S05]  /*ac30*/  @P5 BRA `(.L_x_439) ;  /* 0x00000000000c5947 */ /* 0x000fea0003800000 */
[----:B------:R-:W0:Y:S02]  /*ac40*/  LDG.E.U8 R16, desc[UR36][R14.64+0x91] ;  /* 0x000091240e107981 */ /* 0x000e24000c1e1100 */
[----:B0-----:R-:W-:-:S05]  /*ac50*/  PRMT R3, R16, 0x8880, RZ ;  /* 0x0000888010037816 */ /* 0x001fca00000000ff */
[----:B------:R-:W-:-:S07]  /*ac60*/  IMAD R2, R3, R18, RZ ;  /* 0x0000001203027224 */ /* 0x000fce00078e02ff */
.L_x_439:
[----:B------:R-:W-:Y:S05]  /*ac70*/  BSYNC B1 ;  /* 0x0000000000017941 */ /* 0x000fea0003800000 */
.L_x_438:
[----:B------:R-:W-:Y:S01]  /*ac80*/  @!P5 IMAD R97, R97, R17, R2 ;  /* 0x000000116161d224 */ /* 0x000fe200078e0202 */
[----:B------:R-:W-:Y:S04]  /*ac90*/  BSSY B1, `(.L_x_440) ;  /* 0x0000006000017945 */ /* 0x000fe80003800000 */
[----:B------:R0:W-:Y:S01]  /*aca0*/  @!P5 STG.E.U8 desc[UR36][R6.64+0x91], R97 ;  /* 0x000091610600d986 */ /* 0x0001e2000c101124 */
[----:B------:R-:W-:Y:S05]  /*acb0*/  @P6 BRA `(.L_x_441) ;  /* 0x00000000000c6947 */ /* 0x000fea0003800000 */
[----:B------:R-:W0:Y:S02]  /*acc0*/  LDG.E.U8 R16, desc[UR36][R156.64+0x90] ;  /* 0x000090249c107981 */ /* 0x000e24000c1e1100 */
[----:B0-----:R-:W-:-:S05]  /*acd0*/  PRMT R3, R16, 0x8880, RZ ;  /* 0x0000888010037816 */ /* 0x001fca00000000ff */
[----:B------:R-:W-:-:S07]  /*ace0*/  IMAD R2, R3, R18, RZ ;  /* 0x0000001203027224 */ /* 0x000fce00078e02ff */
.L_x_441:
[----:B------:R-:W-:Y:S05]  /*acf0*/  BSYNC B1 ;  /* 0x0000000000017941 */ /* 0x000fea0003800000 */
.L_x_440:
[----:B0-----:R-:W-:Y:S01]  /*ad00*/  @!P6 IMAD R3, R98, R17, R2 ;  /* 0x000000116203e224 */ /* 0x001fe200078e0202 */
[----:B------:R-:W-:Y:S04]  /*ad10*/  BSSY B1, `(.L_x_442) ;  /* 0x0000006000017945 */ /* 0x000fe80003800000 */
[----:B------:R0:W-:Y:S01]  /*ad20*/  @!P6 STG.E.U8 desc[UR36][R8.64+0x90], R3 ;  /* 0x000090030800e986 */ /* 0x0001e2000c101124 */
[----:B------:R-:W-:Y:S05]  /*ad30*/  @P1 BRA `(.L_x_443) ;  /* 0x00000000000c1947 */ /* 0x000fea0003800000 */
[----:B------:R-:W0:Y:S02]  /*ad40*/  LDG.E.U8 R16, desc[UR36][R156.64+0x91] ;  /* 0x000091249c107981 */ /* 0x000e24000c1e1100 */
[----:B0-----:R-:W-:-:S05]  /*ad50*/  PRMT R3, R16, 0x8880, RZ ;  /* 0x0000888010037816 */ /* 0x001fca00000000ff */
[----:B------:R-:W-:-:S07]  /*ad60*/  IMAD R2, R3, R18, RZ ;  /* 0x0000001203027224 */ /* 0x000fce00078e02ff */
.L_x_443:
[----:B------:R-:W-:Y:S05]  /*ad70*/  BSYNC B1 ;  /* 0x0000000000017941 */ /* 0x000fea0003800000 */
.L_x_442:
        /* <DEDUP_REMOVED lines=12> */
.L_x_445:
[----:B------:R-:W-:Y:S05]  /*ae40*/  BSYNC B1 ;  /* 0x0000000000017941 */ /* 0x000fea0003800000 */
.L_x_444:
[----:B0-----:R-:W-:Y:S01]  /*ae50*/  @!P4 IMAD R3, R100, R17, R2 ;  /* 0x000000116403c224 */ /* 0x001fe200078e0202 */
[----:B------:R-:W-:Y:S04]  /*ae60*/  BSSY B1, `(.L_x_446) ;  /* 0x0000006000017945 */ /* 0x000fe80003800000 */
[----:B------:R0:W-:Y:S01]  /*ae70*/  @!P4 STG.E.U8 desc[UR36][R6.64+0x98], R3 ;  /* 0x000098030600c986 */ /* 0x0001e2000c101124 */
[----:B------:R-:W-:Y:S05]  /*ae80*/  @P3 BRA `(.L_x_447) ;  /* 0x00000000000c3947 */ /* 0x000fea0003800000 */
[----:B------:R-:W0:Y:S02]  /*ae90*/  LDG.E.U8 R16, desc[UR36][R14.64+0x99] ;  /* 0x000099240e107981 */ /* 0x000e24000c1e1100 */
[----:B0-----:R-:W-:-:S05]  /*aea0*/  PRMT R3, R16, 0x8880, RZ ;  /* 0x0000888010037816 */ /* 0x001fca00000000ff */
[----:B------:R-:W-:-:S07]  /*aeb0*/  IMAD R2, R3, R18, RZ ;  /* 0x0000001203027224 */ /* 0x000fce00078e02ff */
.L_x_447:
[----:B------:R-:W-:Y:S05]  /*aec0*/  BSYNC B1 ;  /* 0x0000000000017941 */ /* 0x000fea0003800000 */
.L_x_446:
[----:B------:R-:W-:Y:S01]  /*aed0*/  @!P3 IMAD R101, R101, R17, R2 ;  /* 0x000000116565b224 */ /* 0x000fe200078e0202 */
[----:B------:R-:W-:Y:S04]  /*aee0*/  BSSY B1, `(.L_x_448) ;  /* 0x0000006000017945 */ /* 0x000fe80003800000 */
[----:B------:R0:W-:Y:S01]  /*aef0*/  @!P3 STG.E.U8 desc[UR36][R6.64+0x99], R101 ;  /* 0x000099650600b986 */ /* 0x0001e2000c101124 */
[----:B------:R-:W-:Y:S05]  /*af00*/  @P5 BRA `(.L_x_449) ;  /* 0x00000000000c5947 */ /* 0x000fea0003800000 */
[----:B------:R-:W0:Y:S02]  /*af10*/  LDG.E.U8 R16, desc[UR36][R156.64+0x98] ;  /* 0x000098249c107981 */ /* 0x000e24000c1e1100 */
[----:B0-----:R-:W-:-:S05]  /*af20*/  PRMT R3, R16, 0x8880, RZ ;  /* 0x0000888010037816 */ /* 0x001fca00000000ff */
[----:B------:R-:W-:-:S07]  /*af30*/  IMAD R2, R3, R18, RZ ;  /* 0x0000001203027224 */ /* 0x000fce00078e02ff */
.L_x_449:
[----:B------:R-:W-:Y:S05]  /*af40*/  BSYNC B1 ;  /* 0x0000000000017941 */ /* 0x000fea0003800000 */
.L_x_448:
[----:B0-----:R-:W-:Y:S01]  /*af50*/  @!P5 IMAD R3, R102, R17, R2 ;  /* 0x000000116603d224 */ /* 0x001fe200078e0202 */
[----:B------:R-:W-:Y:S04]  /*af60*/  BSSY B1, `(.L_x_450) ;  /* 0x0000006000017945 */ /* 0x000fe80003800000 */
[----:B------:R0:W-:Y:S01]  /*af70*/  @!P5 STG.E.U8 desc[UR36][R8.64+0x98], R3 ;  /* 0x000098030800d986 */ /* 0x0001e2000c101124 */
[----:B------:R-:W-:Y:S05]  /*af80*/  @P6 BRA `(.L_x_451) ;  /* 0x00000000000c6947 */ /* 0x000fea0003800000 */
[----:B------:R-:W0:Y:S02]  /*af90*/  LDG.E.U8 R16, desc[UR36][R156.64+0x99] ;  /* 0x000099249c107981 */ /* 0x000e24000c1e1100 */
[----:B0-----:R-:W-:-:S05]  /*afa0*/  PRMT R3, R16, 0x8880, RZ ;  /* 0x0000888010037816 */ /* 0x001fca00000000ff */
[----:B------:R-:W-:-:S07]  /*afb0*/  IMAD R2, R3, R18, RZ ;  /* 0x0000001203027224 */ /* 0x000fce00078e02ff */
.L_x_451:
[----:B------:R-:W-:Y:S05]  /*afc0*/  BSYNC B1 ;  /* 0x0000000000017941 */ /* 0x000fea0003800000 */
.L_x_450:
[----:B------:R-:W-:Y:S01]  /*afd0*/  @!P6 IMAD R103, R103, R17, R2 ;  /* 0x000000116767e224 */ /* 0x000fe200078e0202 */
[----:B------:R-:W-:Y:S04]  /*afe0*/  BSSY B1, `(.L_x_452) ;  /* 0x0000006000017945 */ /* 0x000fe80003800000 */
[----:B------:R0:W-:Y:S01]  /*aff0*/  @!P6 STG.E.U8 desc[UR36][R8.64+0x99], R103 ;  /* 0x000099670800e986 */ /* 0x0001e2000c101124 */
[----:B------:R-:W-:Y:S05]  /*b000*/  @P1 BRA `(.L_x_453) ;  /* 0x00000000000c1947 */ /* 0x000fea0003800000 */
[----:B------:R-:W0:Y:S02]  /*b010*/  LDG.E.U8 R16, desc[UR36][R14.64+0xa0] ;  /* 0x0000a0240e107981 */ /* 0x000e24000c1e1100 */
[----:B0-----:R-:W-:-:S05]  /*b020*/  PRMT R3, R16, 0x8880, RZ ;  /* 0x0000888010037816 */ /* 0x001fca00000000ff */
[----:B------:R-:W-:-:S07]  /*b030*/  IMAD R2, R3, R18, RZ ;  /* 0x0000001203027224 */ /* 0x000fce00078e02ff */
.L_x_453:
[----:B------:R-:W-:Y:S05]  /*b040*/  BSYNC B1 ;  /* 0x0000000000017941 */ /* 0x000fea0003800000 */
.L_x_452:
        /* <DEDUP_REMOVED lines=12> */
.L_x_455:
[----:B------:R-:W-:Y:S05]  /*b110*/  BSYNC B1 ;  /* 0x0000000000017941 */ /* 0x000fea0003800000 */
.L_x_454:
[----:B------:R-:W-:Y:S01]  /*b120*/  @!P4 IMAD R105, R105, R17, R2 ;  /* 0x000000116969c224 */ /* 0x000fe200078e0202 */
[----:B------:R-:W-:Y:S04]  /*b130*/  BSSY B1, `(.L_x_456) ;  /* 0x0000006000017945 */ /* 0x000fe80003800000 */
[----:B------:R0:W-:Y:S01]  /*b140*/  @!P4 STG.E.U8 desc[UR36][R6.64+0xa1], R105 ;  /* 0x0000a1690600c986 */ /* 0x0001e2000c101124 */
[----:B------:R-:W-:Y:S05]  /*b150*/  @P3 BRA `(.L_x_457) ;  /* 0x00000000000c3947 */ /* 0x000fea0003800000 */
[----:B------:R-:W0:Y:S02]  /*b160*/  LDG.E.U8 R16, desc[UR36][R156.64+0xa0] ;  /* 0x0000a0249c107981 */ /* 0x000e24000c1e1100 */
[----:B0-----:R-:W-:-:S05]  /*b170*/  PRMT R3, R16, 0x8880, RZ ;  /* 0x0000888010037816 */ /* 0x001fca00000000ff */
[----:B------:R-:W-:-:S07]  /*b180*/  IMAD R2, R3, R18, RZ ;  /* 0x0000001203027224 */ /* 0x000fce00078e02ff */
.L_x_457:
[----:B------:R-:W-:Y:S05]  /*b190*/  BSYNC B1 ;  /* 0x0000000000017941 */ /* 0x000fea0003800000 */
.L_x_456:
[----:B0-----:R-:W-:Y:S01]  /*b1a0*/  @!P3 IMAD R3, R106, R17, R2 ;  /* 0x000000116a03b224 */ /* 0x001fe200078e0202 */
[----:B------:R-:W-:Y:S04]  /*b1b0*/  BSSY B1, `(.L_x_458) ;  /* 0x0000006000017945 */ /* 0x000fe80003800000 */
[----:B------:R0:W-:Y:S01]  /*b1c0*/  @!P3 STG.E.U8 desc[UR36][R8.64+0xa0], R3 ;  /* 0x0000a0030800b986 */ /* 0x0001e2000c101124 */
[----:B------:R-:W-:Y:S05]  /*b1d0*/  @P5 BRA `(.L_x_459) ;  /* 0x00000000000c5947 */ /* 0x000fea0003800000 */
[----:B------:R-:W0:Y:S02]  /*b1e0*/  LDG.E.U8 R16, desc[UR36][R156.64+0xa1] ;  /* 0x0000a1249c107981 */ /* 0x000e24000c1e1100 */
[----:B0-----:R-:W-:-:S05]  /*b1f0*/  PRMT R3, R16, 0x8880, RZ ;  /* 0x0000888010037816 */ /* 0x001fca00000000ff */
[----:B------:R-:W-:-:S07]  /*b200*/  IMAD R2, R3, R18, RZ ;  /* 0x0000001203027224 */ /* 0x000fce00078e02ff */
.L_x_459:
[----:B------:R-:W-:Y:S05]  /*b210*/  BSYNC B1 ;  /* 0x0000000000017941 */ /* 0x000fea0003800000 */
.L_x_458:
[----:B------:R-:W-:Y:S01]  /*b220*/  @!P5 IMAD R107, R107, R17, R2 ;  /* 0x000000116b6bd224 */ /* 0x000fe200078e0202 */
[----:B------:R-:W-:Y:S04]  /*b230*/  BSSY B1, `(.L_x_460) ;  /* 0x0000006000017945 */ /* 0x000fe80003800000 */
[----:B------:R0:W-:Y:S01]  /*b240*/  @!P5 STG.E.U8 desc[UR36][R8.64+0xa1], R107 ;  /* 0x0000a16b0800d986 */ /* 0x0001e2000c101124 */
[----:B------:R-:W-:Y:S05]  /*b250*/  @P6 BRA `(.L_x_461) ;  /* 0x00000000000c6947 */ /* 0x000fea0003800000 */
[----:B------:R-:W0:Y:S02]  /*b260*/  LDG.E.U8 R16, desc[UR36][R14.64+0xa8] ;  /* 0x0000a8240e107981 */ /* 0x000e24000c1e1100 */
[----:B0-----:R-:W-:-:S05]  /*b270*/  PRMT R3, R16, 0x8880, RZ ;  /* 0x0000888010037816 */ /* 0x001fca00000000ff */
[----:B------:R-:W-:-:S07]  /*b280*/  IMAD R2, R3, R18, RZ ;  /* 0x0000001203027224 */ /* 0x000fce00078e02ff */
.L_x_461:
[----:B------:R-:W-:Y:S05]  /*b290*/  BSYNC B1 ;  /* 0x0000000000017941 */ /* 0x000fea0003800000 */
.L_x_460:
[----:B0-----:R-:W-:Y:S01]  /*b2a0*/  @!P6 IMAD R3, R108, R17, R2 ;  /* 0x000000116c03e224 */ /* 0x001fe200078e0202 */
[----:B------:R-:W-:Y:S04]  /*b2b0*/  BSSY B1, `(.L_x_462) ;  /* 0x0000006000017945 */ /* 0x000fe80003800000 */
[----:B------:R0:W-:Y:S01]  /*b2c0*/  @!P6 STG.E.U8 desc[UR36][R6.64+0xa8], R3 ;  /* 0x0000a8030600e986 */ /* 0x0001e2000c101124 */
[----:B------:R-:W-:Y:S05]  /*b2d0*/  @P1 BRA `(.L_x_463) ;  /* 0x00000000000c1947 */ /* 0x000fea0003800000 */
[----:B------:R-:W0:Y:S02]  /*b2e0*/  LDG.E.U8 R16, desc[UR36][R14.64+0xa9] ;  /* 0x0000a9240e107981 */ /* 0x000e24000c1e1100 */
[----:B0-----:R-:W-:-:S05]  /*b2f0*/  PRMT R3, R16, 0x8880, RZ ;  /* 0x0000888010037816 */ /* 0x001fca00000000ff */
[----:B------:R-:W-:-:S07]  /*b300*/  IMAD R2, R3, R18, RZ ;  /* 0x0000001203027224 */ /* 0x000fce00078e02ff */
.L_x_463:
[----:B------:R-:W-:Y:S05]  /*b310*/  BSYNC B1 ;  /* 0x0000000000017941 */ /* 0x000fea0003800000 */
.L_x_462:
        /* <DEDUP_REMOVED lines=12> */
.L_x_465:
[----:B------:R-:W-:Y:S05]  /*b3e0*/  BSYNC B1 ;  /* 0x0000000000017941 */ /* 0x000fea0003800000 */
.L_x_464:
[----:B0-----:R-:W-:Y:S01]  /*b3f0*/  @!P4 IMAD R3, R110, R17, R2 ;  /* 0x000000116e03c224 */ /* 0x001fe200078e0202 */
[----:B------:R-:W-:Y:S04]  /*b400*/  BSSY B1, `(.L_x_466) ;  /* 0x0000006000017945 */ /* 0x000fe80003800000 */
[----:B------:R0:W-:Y:S01]  /*b410*/  @!P4 STG.E.U8 desc[UR36][R8.64+0xa8], R3 ;  /* 0x0000a8030800c986 */ /* 0x0001e2000c101124 */
[----:B------:R-:W-:Y:S05]  /*b420*/  @P3 BRA `(.L_x_467) ;  /* 0x00000000000c3947 */ /* 0x000fea0003800000 */
[----:B------:R-:W0:Y:S02]  /*b430*/  LDG.E.U8 R16, desc[UR36][R156.64+0xa9] ;  /* 0x0000a9249c107981 */ /* 0x000e24000c1e1100 */
[----:B0-----:R-:W-:-:S05]  /*b440*/  PRMT R3, R16, 0x8880, RZ ;  /* 0x0000888010037816 */ /* 0x001fca00000000ff */
[----:B------:R-:W-:-:S07]  /*b450*/  IMAD R2, R3, R18, RZ ;  /* 0x0000001203027224 */ /* 0x000fce00078e02ff */
.L_x_467:
[----:B------:R-:W-:Y:S05]  /*b460*/  BSYNC B1 ;  /* 0x0000000000017941 */ /* 0x000fea0003800000 */
.L_x_466:
[----:B------:R-:W-:Y:S01]  /*b470*/  @!P3 IMAD R111, R111, R17, R2 ;  /* 0x000000116f6fb224 */ /* 0x000fe200078e0202 */
[----:B------:R-:W-:Y:S04]  /*b480*/  BSSY B1, `(.L_x_468) ;  /* 0x0000006000017945 */ /* 0x000fe80003800000 */
[----:B------:R0:W-:Y:S01]  /*b490*/  @!P3 STG.E.U8 desc[UR36][R8.64+0xa9], R111 ;  /* 0x0000a96f0800b986 */ /* 0x0001e2000c101124 */
[----:B------:R-:W-:Y:S05]  /*b4a0*/  @P5 BRA `(.L_x_469) ;  /* 0x00000000000c5947 */ /* 0x000fea0003800000 */
[----:B------:R-:W0:Y:S02]  /*b4b0*/  LDG.E.U8 R16, desc[UR36][R14.64+0xb0] ;  /* 0x0000b0240e107981 */ /* 0x000e24000c1e1100 */
[----:B0-----:R-:W-:-:S05]  /*b4c0*/  PRMT R3, R16, 0x8880, RZ ;  /* 0x0000888010037816 */ /* 0x001fca00000000ff */
[----:B------:R-:W-:-:S07]  /*b4d0*/  IMAD R2, R3, R18, RZ ;  /* 0x0000001203027224 */ /* 0x000fce00078e02ff */
.L_x_469:
[----:B------:R-:W-:Y:S05]  /*b4e0*/  BSYNC B1 ;  /* 0x0000000000017941 */ /* 0x000fea0003800000 */
.L_x_468:
[----:B0-----:R-:W-:Y:S01]  /*b4f0*/  @!P5 IMAD R3, R112, R17, R2 ;  /* 0x000000117003d224 */ /* 0x001fe200078e0202 */
[----:B------:R-:W-:Y:S04]  /*b500*/  BSSY B1, `(.L_x_470) ;  /* 0x0000006000017945 */ /* 0x000fe80003800000 */
[----:B------:R0:W-:Y:S01]  /*b510*/  @!P5 STG.E.U8 desc[UR36][R6.64+0xb0], R3 ;  /* 0x0000b0030600d986 */ /* 0x0001e2000c101124 */
[----:B------:R-:W-:Y:S05]  /*b520*/  @P6 BRA `(.L_x_471) ;  /* 0x00000000000c6947 */ /* 0x000fea0003800000 */
[----:B------:R-:W0:Y:S02]  /*b530*/  LDG.E.U8 R16, desc[UR36][R14.64+0xb1] ;  /* 0x0000b1240e107981 */ /* 0x000e24000c1e1100 */
[----:B0-----:R-:W-:-:S05]  /*b540*/  PRMT R3, R16, 0x8880, RZ ;  /* 0x0000888010037816 */ /* 0x001fca00000000ff */
[----:B------:R-:W-:-:S07]  /*b550*/  IMAD R2, R3, R18, RZ ;  /* 0x0000001203027224 */ /* 0x000fce00078e02ff */
.L_x_471:
[----:B------:R-:W-:Y:S05]  /*b560*/  BSYNC B1 ;  /* 0x0000000000017941 */ /* 0x000fea0003800000 */
.L_x_470:
[----:B------:R-:W-:Y:S01]  /*b570*/  @!P6 IMAD R113, R113, R17, R2 ;  /* 0x000000117171e224 */ /* 0x000fe200078e0202 */
[----:B------:R-:W-:Y:S04]  /*b580*/  BSSY B1, `(.L_x_472) ;  /* 0x0000006000017945 */ /* 0x000fe80003800000 */
[----:B------:R0:W-:Y:S01]  /*b590*/  @!P6 STG.E.U8 desc[UR36][R6.64+0xb1], R113 ;  /* 0x0000b1710600e986 */ /* 0x0001e2000c101124 */
[----:B------:R-:W-:Y:S05]  /*b5a0*/  @P1 BRA `(.L_x_473) ;  /* 0x00000000000c1947 */ /* 0x000fea0003800000 */
[----:B------:R-:W0:Y:S02]  /*b5b0*/  LDG.E.U8 R16, desc[UR36][R156.64+0xb0] ;  /* 0x0000b0249c107981 */ /* 0x000e24000c1e1100 */
[----:B0-----:R-:W-:-:S05]  /*b5c0*/  PRMT R3, R16, 0x8880, RZ ;  /* 0x0000888010037816 */ /* 0x001fca00000000ff */
[----:B------:R-:W-:-:S07]  /*b5d0*/  IMAD R2, R3, R18, RZ ;  /* 0x0000001203027224 */ /* 0x000fce00078e02ff */
.L_x_473:
[----:B------:R-:W-:Y:S05]  /*b5e0*/  BSYNC B1 ;  /* 0x0000000000017941 */ /* 0x000fea0003800000 */
.L_x_472:
        /* <DEDUP_REMOVED lines=12> */
.L_x_475:
[----:B------:R-:W-:Y:S05]  /*b6b0*/  BSYNC B1 ;  /* 0x0000000000017941 */ /* 0x000fea0003800000 */
.L_x_474:
[----:B------:R-:W-:Y:S01]  /*b6c0*/  @!P4 IMAD R115, R115, R17, R2 ;  /* 0x000000117373c224 */ /* 0x000fe200078e0202 */
[----:B------:R-:W-:Y:S04]  /*b6d0*/  BSSY B1, `(.L_x_476) ;  /* 0x0000006000017945 */ /* 0x000fe80003800000 */
[----:B------:R0:W-:Y:S01]  /*b6e0*/  @!P4 STG.E.U8 desc[UR36][R8.64+0xb1], R115 ;  /* 0x0000b1730800c986 */ /* 0x0001e2000c101124 */
[----:B------:R-:W-:Y:S05]  /*b6f0*/  @P3 BRA `(.L_x_477) ;  /* 0x00000000000c3947 */ /* 0x000fea0003800000 */
[----:B------:R-:W0:Y:S02]  /*b700*/  LDG.E.U8 R16, desc[UR36][R14.64+0xb8] ;  /* 0x0000b8240e107981 */ /* 0x000e24000c1e1100 */
[----:B0-----:R-:W-:-:S05]  /*b710*/  PRMT R3, R16, 0x8880, RZ ;  /* 0x0000888010037816 */ /* 0x001fca00000000ff */
[----:B------:R-:W-:-:S07]  /*b720*/  IMAD R2, R3, R18, RZ ;  /* 0x0000001203027224 */ /* 0x000fce00078e02ff */
.L_x_477:
[----:B------:R-:W-:Y:S05]  /*b730*/  BSYNC B1 ;  /* 0x0000000000017941 */ /* 0x000fea0003800000 */
.L_x_476:
[----:B0-----:R-:W-:Y:S01]  /*b740*/  @!P3 IMAD R3, R116, R17, R2 ;  /* 0x000000117403b224 */ /* 0x001fe200078e0202 */
[----:B------:R-:W-:Y:S04]  /*b750*/  BSSY B1, `(.L_x_478) ;  /* 0x0000006000017945 */ /* 0x000fe80003800000 */
[----:B------:R0:W-:Y:S01]  /*b760*/  @!P3 STG.E.U8 desc[UR36][R6.64+0xb8], R3 ;  /* 0x0000b8030600b986 */ /* 0x0001e2000c101124 */
[----:B------:R-:W-:Y:S05]  /*b770*/  @P5 BRA `(.L_x_479) ;  /* 0x00000000000c5947 */ /* 0x000fea0003800000 */
[----:B------:R-:W0:Y:S02]  /*b780*/  LDG.E.U8 R16, desc[UR36][R14.64+0xb9] ;  /* 0x0000b9240e107981 */ /* 0x000e24000c1e1100 */
[----:B0-----:R-:W-:-:S05]  /*b790*/  PRMT R3, R16, 0x8880, RZ ;  /* 0x0000888010037816 */ /* 0x001fca00000000ff */
[----:B------:R-:W-:-:S07]  /*b7a0*/  IMAD R2, R3, R18, RZ ;  /* 0x0000001203027224 */ /* 0x000fce00078e02ff */
.L_x_479:
[----:B------:R-:W-:Y:S05]  /*b7b0*/  BSYNC B1 ;  /* 0x0000000000017941 */ /* 0x000fea0003800000 */
.L_x_478:
[----:B------:R-:W-:Y:S01]  /*b7c0*/  @!P5 IMAD R117, R117, R17, R2 ;  /* 0x000000117575d224 */ /* 0x000fe200078e0202 */
[----:B------:R-:W-:Y:S04]  /*b7d0*/  BSSY B1, `(.L_x_480) ;  /* 0x0000006000017945 */ /* 0x000fe80003800000 */
[----:B------:R0:W-:Y:S01]  /*b7e0*/  @!P5 STG.E.U8 desc[UR36][R6.64+0xb9], R117 ;  /* 0x0000b9750600d986 */ /* 0x0001e2000c101124 */
[----:B------:R-:W-:Y:S05]  /*b7f0*/  @P6 BRA `(.L_x_481) ;  /* 0x00000000000c6947 */ /* 0x000fea0003800000 */
[----:B------:R-:W0:Y:S02]  /*b800*/  LDG.E.U8 R16, desc[UR36][R156.64+0xb8] ;  /* 0x0000b8249c107981 */ /* 0x000e24000c1e1100 */
[----:B0-----:R-:W-:-:S05]  /*b810*/  PRMT R3, R16, 0x8880, RZ ;  /* 0x0000888010037816 */ /* 0x001fca00000000ff */
[----:B------:R-:W-:-:S07]  /*b820*/  IMAD R2, R3, R18, RZ ;  /* 0x0000001203027224 */ /* 0x000fce00078e02ff */
.L_x_481:
[----:B------:R-:W-:Y:S05]  /*b830*/  BSYNC B1 ;  /* 0x0000000000017941 */ /* 0x000fea0003800000 */
.L_x_480:
[----:B0-----:R-:W-:Y:S01]  /*b840*/  @!P6 IMAD R3, R118, R17, R2 ;  /* 0x000000117603e224 */ /* 0x001fe200078e0202 */
[----:B------:R-:W-:Y:S04]  /*b850*/  BSSY B1, `(.L_x_482) ;  /* 0x0000006000017945 */ /* 0x000fe80003800000 */
[----:B------:R0:W-:Y:S01]  /*b860*/  @!P6 STG.E.U8 desc[UR36][R8.64+0xb8], R3 ;  /* 0x0000b8030800e986 */ /* 0x0001e2000c101124 */
[----:B------:R-:W-:Y:S05]  /*b870*/  @P1 BRA `(.L_x_483) ;  /* 0x00000000000c1947 */ /* 0x000fea0003800000 */
[----:B------:R-:W0:Y:S02]  /*b880*/  LDG.E.U8 R16, desc[UR36][R156.64+0xb9] ;  /* 0x0000b9249c107981 */ /* 0x000e24000c1e1100 */
[----:B0-----:R-:W-:-:S05]  /*b890*/  PRMT R3, R16, 0x8880, RZ ;  /* 0x0000888010037816 */ /* 0x001fca00000000ff */
[----:B------:R-:W-:-:S07]  /*b8a0*/  IMAD R2, R3, R18, RZ ;  /* 0x0000001203027224 */ /* 0x000fce00078e02ff */
.L_x_483:
[----:B------:R-:W-:Y:S05]  /*b8b0*/  BSYNC B1 ;  /* 0x0000000000017941 */ /* 0x000fea0003800000 */
.L_x_482:
        /* <DEDUP_REMOVED lines=12> */
.L_x_485:
[----:B------:R-:W-:Y:S05]  /*b980*/  BSYNC B1 ;  /* 0x0000000000017941 */ /* 0x000fea0003800000 */
.L_x_484:
[----:B0-----:R-:W-:Y:S01]  /*b990*/  @!P4 IMAD R3, R120, R17, R2 ;  /* 0x000000117803c224 */ /* 0x001fe200078e0202 */
[----:B------:R-:W-:Y:S04]  /*b9a0*/  BSSY B1, `(.L_x_486) ;  /* 0x0000006000017945 */ /* 0x000fe80003800000 */
[----:B------:R0:W-:Y:S01]  /*b9b0*/  @!P4 STG.E.U8 desc[UR36][R6.64+0xc0], R3 ;  /* 0x0000c0030600c986 */ /* 0x0001e2000c101124 */
[----:B------:R-:W-:Y:S05]  /*b9c0*/  @P3 BRA `(.L_x_487) ;  /* 0x00000000000c3947 */ /* 0x000fea0003800000 */
[----:B------:R-:W0:Y:S02]  /*b9d0*/  LDG.E.U8 R16, desc[UR36][R14.64+0xc1] ;  /* 0x0000c1240e107981 */ /* 0x000e24000c1e1100 */
[----:B0-----:R-:W-:-:S05]  /*b9e0*/  PRMT R3, R16, 0x8880, RZ ;  /* 0x0000888010037816 */ /* 0x001fca00000000ff */
[----:B------:R-:W-:-:S07]  /*b9f0*/  IMAD R2, R3, R18, RZ ;  /* 0x0000001203027224 */ /* 0x000fce00078e02ff */
.L_x_487:
[----:B------:R-:W-:Y:S05]  /*ba00*/  BSYNC B1 ;  /* 0x0000000000017941 */ /* 0x000fea0003800000 */
.L_x_486:
[----:B------:R-:W-:Y:S01]  /*ba10*/  @!P3 IMAD R121, R121, R17, R2 ;  /* 0x000000117979b224 */ /* 0x000fe200078e0202 */
[----:B------:R-:W-:Y:S04]  /*ba20*/  BSSY B1, `(.L_x_488) ;  /* 0x0000006000017945 */ /* 0x000fe80003800000 */
[----:B------:R0:W-:Y:S01]  /*ba30*/  @!P3 STG.E.U8 desc[UR36][R6.64+0xc1], R121 ;  /* 0x0000c1790600b986 */ /* 0x0001e2000c101124 */
[----:B------:R-:W-:Y:S05]  /*ba40*/  @P5 BRA `(.L_x_489) ;  /* 0x00000000000c5947 */ /* 0x000fea0003800000 */
[----:B------:R-:W0:Y:S02]  /*ba50*/  LDG.E.U8 R16, desc[UR36][R156.64+0xc0] ;  /* 0x0000c0249c107981 */ /* 0x000e24000c1e1100 */
[----:B0-----:R-:W-:-:S05]  /*ba60*/  PRMT R3, R16, 0x8880, RZ ;  /* 0x0000888010037816 */ /* 0x001fca00000000ff */
[----:B------:R-:W-:-:S07]  /*ba70*/  IMAD R2, R3, R18, RZ ;  /* 0x0000001203027224 */ /* 0x000fce00078e02ff */
.L_x_489:
[----:B------:R-:W-:Y:S05]  /*ba80*/  BSYNC B1 ;  /* 0x0000000000017941 */ /* 0x000fea0003800000 */
.L_x_488:
[----:B0-----:R-:W-:Y:S01]  /*ba90*/  @!P5 IMAD R3, R122, R17, R2 ;  /* 0x000000117a03d224 */ /* 0x001fe200078e0202 */
[----:B------:R-:W-:Y:S04]  /*baa0*/  BSSY B1, `(.L_x_490) ;  /* 0x0000006000017945 */ /* 0x000fe80003800000 */
[----:B------:R0:W-:Y:S01]  /*bab0*/  @!P5 STG.E.U8 desc[UR36][R8.64+0xc0], R3 ;  /* 0x0000c0030800d986 */ /* 0x0001e2000c101124 */
[----:B------:R-:W-:Y:S05]  /*bac0*/  @P6 BRA `(.L_x_491) ;  /* 0x00000000000c6947 */ /* 0x000fea0003800000 */
[----:B------:R-:W0:Y:S02]  /*bad0*/  LDG.E.U8 R16, desc[UR36][R156.64+0xc1] ;  /* 0x0000c1249c107981 */ /* 0x000e24000c1e1100 */
[----:B0-----:R-:W-:-:S05]  /*bae0*/  PRMT R3, R16, 0x8880, RZ ;  /* 0x0000888010037816 */ /* 0x001fca00000000ff */
[----:B------:R-:W-:-:S07]  /*baf0*/  IMAD R2, R3, R18, RZ ;  /* 0x0000001203027224 */ /* 0x000fce00078e02ff */
.L_x_491:
[----:B------:R-:W-:Y:S05]  /*bb00*/  BSYNC B1 ;  /* 0x0000000000017941 */ /* 0x000fea0003800000 */
.L_x_490:
[----:B------:R-:W-:Y:S01]  /*bb10*/  @!P6 IMAD R123, R123, R17, R2 ;  /* 0x000000117b7be224 */ /* 0x000fe200078e0202 */
[----:B------:R-:W-:Y:S04]  /*bb20*/  BSSY B1, `(.L_x_492) ;  /* 0x0000006000017945 */ /* 0x000fe80003800000 */
[----:B------:R0:W-:Y:S01]  /*bb30*/  @!P6 STG.E.U8 desc[UR36][R8.64+0xc1], R123 ;  /* 0x0000c17b0800e986 */ /* 0x0001e2000c101124 */
[----:B------:R-:W-:Y:S05]  /*bb40*/  @P1 BRA `(.L_x_493) ;  /* 0x00000000000c1947 */ /* 0x000fea0003800000 */
[----:B------:R-:W0:Y:S02]  /*bb50*/  LDG.E.U8 R16, desc[UR36][R14.64+0xc8] ;  /* 0x0000c8240e107981 */ /* 0x000e24000c1e1100 */
[----:B0-----:R-:W-:-:S05]  /*bb60*/  PRMT R3, R16, 0x8880, RZ ;  /* 0x0000888010037816 */ /* 0x001fca00000000ff */
[----:B------:R-:W-:-:S07]  /*bb70*/  IMAD R2, R3, R18, RZ ;  /* 0x0000001203027224 */ /* 0x000fce00078e02ff */
.L_x_493:
[----:B------:R-:W-:Y:S05]  /*bb80*/  BSYNC B1 ;  /* 0x0000000000017941 */ /* 0x000fea0003800000 */
.L_x_492:
        /* <DEDUP_REMOVED lines=12> */
.L_x_495:
[----:B------:R-:W-:Y:S05]  /*bc50*/  BSYNC B1 ;  /* 0x0000000000017941 */ /* 0x000fea0003800000 */
.L_x_494:
[----:B------:R-:W-:Y:S01]  /*bc60*/  @!P4 IMAD R125, R125, R17, R2 ;  /* 0x000000117d7dc224 */ /* 0x000fe200078e0202 */
[----:B------:R-:W-:Y:S04]  /*bc70*/  BSSY B1, `(.L_x_496) ;  /* 0x0000006000017945 */ /* 0x000fe80003800000 */
[----:B------:R0:W-:Y:S01]  /*bc80*/  @!P4 STG.E.U8 desc[UR36][R6.64+0xc9], R125 ;  /* 0x0000c97d0600c986 */ /* 0x0001e2000c101124 */
[----:B------:R-:W-:Y:S05]  /*bc90*/  @P3 BRA `(.L_x_497) ;  /* 0x00000000000c3947 */ /* 0x000fea0003800000 */
[----:B------:R-:W0:Y:S02]  /*bca0*/  LDG.E.U8 R16, desc[UR36][R156.64+0xc8] ;  /* 0x0000c8249c107981 */ /* 0x000e24000c1e1100 */
[----:B0-----:R-:W-:-:S05]  /*bcb0*/  PRMT R3, R16, 0x8880, RZ ;  /* 0x0000888010037816 */ /* 0x001fca00000000ff */
[----:B------:R-:W-:-:S07]  /*bcc0*/  IMAD R2, R3, R18, RZ ;  /* 0x0000001203027224 */ /* 0x000fce00078e02ff */
.L_x_497:
[----:B------:R-:W-:Y:S05]  /*bcd0*/  BSYNC B1 ;  /* 0x0000000000017941 */ /* 0x000fea0003800000 */
.L_x_496:
[----:B0-----:R-:W-:Y:S01]  /*bce0*/  @!P3 IMAD R3, R126, R17, R2 ;  /* 0x000000117e03b224 */ /* 0x001fe200078e0202 */
[----:B------:R-:W-:Y:S04]  /*bcf0*/  BSSY B1, `(.L_x_498) ;  /* 0x0000006000017945 */ /* 0x000fe80003800000 */
[----:B------:R0:W-:Y:S01]  /*bd00*/  @!P3 STG.E.U8 desc[UR36][R8.64+0xc8], R3 ;  /* 0x0000c8030800b986 */ /* 0x0001e2000c101124 */
[----:B------:R-:W-:Y:S05]  /*bd10*/  @P5 BRA `(.L_x_499) ;  /* 0x00000000000c5947 */ /* 0x000fea0003800000 */
[----:B------:R-:W0:Y:S02]  /*bd20*/  LDG.E.U8 R16, desc[UR36][R156.64+0xc9] ;  /* 0x0000c9249c107981 */ /* 0x000e24000c1e1100 */
[----:B0-----:R-:W-:-:S05]  /*bd30*/  PRMT R3, R16, 0x8880, RZ ;  /* 0x0000888010037816 */ /* 0x001fca00000000ff */
[----:B------:R-:W-:-:S07]  /*bd40*/  IMAD R2, R3, R18, RZ ;  /* 0x0000001203027224 */ /* 0x000fce00078e02ff */
.L_x_499:
[----:B------:R-:W-:Y:S05]  /*bd50*/  BSYNC B1 ;  /* 0x0000000000017941 */ /* 0x000fea0003800000 */
.L_x_498:
[----:B------:R-:W-:Y:S01]  /*bd60*/  @!P5 IMAD R127, R127, R17, R2 ;  /* 0x000000117f7fd224 */ /* 0x000fe200078e0202 */
[----:B------:R-:W-:Y:S04]  /*bd70*/  BSSY B1, `(.L_x_500) ;  /* 0x0000006000017945 */ /* 0x000fe80003800000 */
[----:B------:R0:W-:Y:S01]  /*bd80*/  @!P5 STG.E.U8 desc[UR36][R8.64+0xc9], R127 ;  /* 0x0000c97f0800d986 */ /* 0x0001e2000c101124 */
[----:B------:R-:W-:Y:S05]  /*bd90*/  @P6 BRA `(.L_x_501) ;  /* 0x00000000000c6947 */ /* 0x000fea0003800000 */
[----:B------:R-:W0:Y:S02]  /*bda0*/  LDG.E.U8 R16, desc[UR36][R14.64+0xd0] ;  /* 0x0000d0240e107981 */ /* 0x000e24000c1e1100 */
[----:B0-----:R-:W-:-:S05]  /*bdb0*/  PRMT R3, R16, 0x8880, RZ ;  /* 0x0000888010037816 */ /* 0x001fca00000000ff */
[----:B------:R-:W-:-:S07]  /*bdc0*/  IMAD R2, R3, R18, RZ ;  /* 0x0000001203027224 */ /* 0x000fce00078e02ff */
.L_x_501:
[----:B------:R-:W-:Y:S05]  /*bdd0*/  BSYNC B1 ;  /* 0x0000000000017941 */ /* 0x000fea0003800000 */
.L_x_500:
[----:B0-----:R-:W-:Y:S01]  /*bde0*/  @!P6 IMAD R3, R128, R17, R2 ;  /* 0x000000118003e224 */ /* 0x001fe200078e0202 */
[----:B------:R-:W-:Y:S04]  /*bdf0*/  BSSY B1, `(.L_x_502) ;  /* 0x0000006000017945 */ /* 0x000fe80003800000 */
[----:B------:R0:W-:Y:S01]  /*be00*/  @!P6 STG.E.U8 desc[UR36][R6.64+0xd0], R3 ;  /* 0x0000d0030600e986 */ /* 0x0001e2000c101124 */
[----:B------:R-:W-:Y:S05]  /*be10*/  @P1 BRA `(.L_x_503) ;  /* 0x00000000000c1947 */ /* 0x000fea0003800000 */
[----:B------:R-:W0:Y:S02]  /*be20*/  LDG.E.U8 R16, desc[UR36][R14.64+0xd1] ;  /* 0x0000d1240e107981 */ /* 0x000e24000c1e1100 */
[----:B0-----:R-:W-:-:S05]  /*be30*/  PRMT R3, R16, 0x8880, RZ ;  /* 0x0000888010037816 */ /* 0x001fca00000000ff */
[----:B------:R-:W-:-:S07]  /*be40*/  IMAD R2, R3, R18, RZ ;  /* 0x0000001203027224 */ /* 0x000fce00078e02ff */
.L_x_503:
[----:B------:R-:W-:Y:S05]  /*be50*/  BSYNC B1 ;  /* 0x0000000000017941 */ /* 0x000fea0003800000 */
.L_x_502:
        /* <DEDUP_REMOVED lines=12> */
.L_x_505:
[----:B------:R-:W-:Y:S05]  /*bf20*/  BSYNC B1 ;  /* 0x0000000000017941 */ /* 0x000fea0003800000 */
.L_x_504:
[----:B0-----:R-:W-:Y:S01]  /*bf30*/  @!P4 IMAD R3, R130, R17, R2 ;  /* 0x000000118203c224 */ /* 0x001fe200078e0202 */
[----:B------:R-:W-:Y:S04]  /*bf40*/  BSSY B1, `(.L_x_506) ;  /* 0x0000006000017945 */ /* 0x000fe80003800000 */
[----:B------:R0:W-:Y:S01]  /*bf50*/  @!P4 STG.E.U8 desc[UR36][R8.64+0xd0], R3 ;  /* 0x0000d0030800c986 */ /* 0x0001e2000c101124 */
[----:B------:R-:W-:Y:S05]  /*bf60*/  @P3 BRA `(.L_x_507) ;  /* 0x00000000000c3947 */ /* 0x000fea0003800000 */
[----:B------:R-:W0:Y:S02]  /*bf70*/  LDG.E.U8 R16, desc[UR36][R156.64+0xd1] ;  /* 0x0000d1249c107981 */ /* 0x000e24000c1e1100 */
[----:B0-----:R-:W-:-:S05]  /*bf80*/  PRMT R3, R16, 0x8880, RZ ;  /* 0x0000888010037816 */ /* 0x001fca00000000ff */
[----:B------:R-:W-:-:S07]  /*bf90*/  IMAD R2, R3, R18, RZ ;  /* 0x0000001203027224 */ /* 0x000fce00078e02ff */
.L_x_507:
[----:B------:R-:W-:Y:S05]  /*bfa0*/  BSYNC B1 ;  /* 0x0000000000017941 */ /* 0x000fea0003800000 */
.L_x_506:
[----:B------:R-:W-:Y:S01]  /*bfb0*/  @!P3 IMAD R131, R131, R17, R2 ;  /* 0x000000118383b224 */ /* 0x000fe200078e0202 */
[----:B------:R-:W-:Y:S04]  /*bfc0*/  BSSY B1, `(.L_x_508) ;  /* 0x0000006000017945 */ /* 0x000fe80003800000 */
[----:B------:R0:W-:Y:S01]  /*bfd0*/  @!P3 STG.E.U8 desc[UR36][R8.64+0xd1], R131 ;  /* 0x0000d1830800b986 */ /* 0x0001e2000c101124 */
[----:B------:R-:W-:Y:S05]  /*bfe0*/  @P5 BRA `(.L_x_509) ;  /* 0x00000000000c5947 */ /* 0x000fea0003800000 */
[----:B------:R-:W0:Y:S02]  /*bff0*/  LDG.E.U8 R16, desc[UR36][R14.64+0xd8] ;  /* 0x0000d8240e107981 */ /* 0x000e24000c1e1100 */
[----:B0-----:R-:W-:-:S05]  /*c000*/  PRMT R3, R16, 0x8880, RZ ;  /* 0x0000888010037816 */ /* 0x001fca00000000ff */
[----:B------:R-:W-:-:S07]  /*c010*/  IMAD R2, R3, R18, RZ ;  /* 0x0000001203027224 */ /* 0x000fce00078e02ff */
.L_x_509:
[----:B------:R-:W-:Y:S05]  /*c020*/  BSYNC B1 ;  /* 0x0000000000017941 */ /* 0x000fea0003800000 */
.L_x_508:
[----:B0-----:R-:W-:Y:S01]  /*c030*/  @!P5 IMAD R3, R132, R17, R2 ;  /* 0x000000118403d224 */ /* 0x001fe200078e0202 */
[----:B------:R-:W-:Y:S04]  /*c040*/  BSSY B1, `(.L_x_510) ;  /* 0x0000006000017945 */ /* 0x000fe80003800000 */
[----:B------:R0:W-:Y:S01]  /*c050*/  @!P5 STG.E.U8 desc[UR36][R6.64+0xd8], R3 ;  /* 0x0000d8030600d986 */ /* 0x0001e2000c101124 */
[----:B------:R-:W-:Y:S05]  /*c060*/  @P6 BRA `(.L_x_511) ;  /* 0x00000000000c6947 */ /* 0x000fea0003800000 */
[----:B------:R-:W0:Y:S02]  /*c070*/  LDG.E.U8 R16, desc[UR36][R14.64+0xd9] ;  /* 0x0000d9240e107981 */ /* 0x000e24000c1e1100 */
[----:B0-----:R-:W-:-:S05]  /*c080*/  PRMT R3, R16, 0x8880, RZ ;  /* 0x0000888010037816 */ /* 0x001fca00000000ff */
[----:B------:R-:W-:-:S07]  /*c090*/  IMAD R2, R3, R18, RZ ;  /* 0x0000001203027224 */ /* 0x000fce00078e02ff */
.L_x_511:
[----:B------:R-:W-:Y:S05]  /*c0a0*/  BSYNC B1 ;  /* 0x0000000000017941 */ /* 0x000fea0003800000 */
.L_x_510:
[----:B------:R-:W-:Y:S01]  /*c0b0*/  @!P6 IMAD R133, R133, R17, R2 ;  /* 0x000000118585e224 */ /* 0x000fe200078e0202 */
[----:B------:R-:W-:Y:S04]  /*c0c0*/  BSSY B1, `(.L_x_512) ;  /* 0x0000006000017945 */ /* 0x000fe80003800000 */
[----:B------:R0:W-:Y:S01]  /*c0d0*/  @!P6 STG.E.U8 desc[UR36][R6.64+0xd9], R133 ;  /* 0x0000d9850600e986 */ /* 0x0001e2000c101124 */
[----:B------:R-:W-:Y:S05]  /*c0e0*/  @P1 BRA `(.L_x_513) ;  /* 0x00000000000c1947 */ /* 0x000fea0003800000 */
[----:B------:R-:W0:Y:S02]  /*c0f0*/  LDG.E.U8 R16, desc[UR36][R156.64+0xd8] ;  /* 0x0000d8249c107981 */ /* 0x000e24000c1e1100 */
[----:B0-----:R-:W-:-:S05]  /*c100*/  PRMT R3, R16, 0x8880, RZ ;  /* 0x0000888010037816 */ /* 0x001fca00000000ff */
[----:B------:R-:W-:-:S07]  /*c110*/  IMAD R2, R3, R18, RZ ;  /* 0x0000001203027224 */ /* 0x000fce00078e02ff */
.L_x_513:
[----:B------:R-:W-:Y:S05]  /*c120*/  BSYNC B1 ;  /* 0x0000000000017941 */ /* 0x000fea0003800000 */
.L_x_512:
        /* <DEDUP_REMOVED lines=12> */
.L_x_515:
[----:B------:R-:W-:Y:S05]  /*c1f0*/  BSYNC B1 ;  /* 0x0000000000017941 */ /* 0x000fea0003800000 */
.L_x_514:
[----:B------:R-:W-:Y:S01]  /*c200*/  @!P4 IMAD R135, R135, R17, R2 ;  /* 0x000000118787c224 */ /* 0x000fe200078e0202 */
[----:B------:R-:W-:Y:S04]  /*c210*/  BSSY B1, `(.L_x_516) ;  /* 0x0000006000017945 */ /* 0x000fe80003800000 */
[----:B------:R0:W-:Y:S01]  /*c220*/  @!P4 STG.E.U8 desc[UR36][R8.64+0xd9], R135 ;  /* 0x0000d9870800c986 */ /* 0x0001e2000c101124 */
[----:B------:R-:W-:Y:S05]  /*c230*/  @P3 BRA `(.L_x_517) ;  /* 0x00000000000c3947 */ /* 0x000fea0003800000 */
[----:B------:R-:W0:Y:S02]  /*c240*/  LDG.E.U8 R16, desc[UR36][R14.64+0xe0] ;  /* 0x0000e0240e107981 */ /* 0x000e24000c1e1100 */
[----:B0-----:R-:W-:-:S05]  /*c250*/  PRMT R3, R16, 0x8880, RZ ;  /* 0x0000888010037816 */ /* 0x001fca00000000ff */
[----:B------:R-:W-:-:S07]  /*c260*/  IMAD R2, R3, R18, RZ ;  /* 0x0000001203027224 */ /* 0x000fce00078e02ff */
.L_x_517:
[----:B------:R-:W-:Y:S05]  /*c270*/  BSYNC B1 ;  /* 0x0000000000017941 */ /* 0x000fea0003800000 */
.L_x_516:
[----:B0-----:R-:W-:Y:S01]  /*c280*/  @!P3 IMAD R3, R136, R17, R2 ;  /* 0x000000118803b224 */ /* 0x001fe200078e0202 */
[----:B------:R-:W-:Y:S04]  /*c290*/  BSSY B1, `(.L_x_518) ;  /* 0x0000006000017945 */ /* 0x000fe80003800000 */
[----:B------:R0:W-:Y:S01]  /*c2a0*/  @!P3 STG.E.U8 desc[UR36][R6.64+0xe0], R3 ;  /* 0x0000e0030600b986 */ /* 0x0001e2000c101124 */
[----:B------:R-:W-:Y:S05]  /*c2b0*/  @P5 BRA `(.L_x_519) ;  /* 0x00000000000c5947 */ /* 0x000fea0003800000 */
[----:B------:R-:W0:Y:S02]  /*c2c0*/  LDG.E.U8 R16, desc[UR36][R14.64+0xe1] ;  /* 0x0000e1240e107981 */ /* 0x000e24000c1e1100 */
[----:B0-----:R-:W-:-:S05]  /*c2d0*/  PRMT R3, R16, 0x8880, RZ ;  /* 0x0000888010037816 */ /* 0x001fca00000000ff */
[----:B------:R-:W-:-:S07]  /*c2e0*/  IMAD R2, R3, R18, RZ ;  /* 0x0000001203027224 */ /* 0x000fce00078e02ff */
.L_x_519:
[----:B------:R-:W-:Y:S05]  /*c2f0*/  BSYNC B1 ;  /* 0x0000000000017941 */ /* 0x000fea0003800000 */
.L_x_518:
[----:B------:R-:W-:Y:S01]  /*c300*/  @!P5 IMAD R137, R137, R17, R2 ;  /* 0x000000118989d224 */ /* 0x000fe200078e0202 */
[----:B------:R-:W-:Y:S04]  /*c310*/  BSSY B1, `(.L_x_520) ;  /* 0x0000006000017945 */ /* 0x000fe80003800000 */
[----:B------:R0:W-:Y:S01]  /*c320*/  @!P5 STG.E.U8 desc[UR36][R6.64+0xe1], R137 ;  /* 0x0000e1890600d986 */ /* 0x0001e2000c101124 */
[----:B------:R-:W-:Y:S05]  /*c330*/  @P6 BRA `(.L_x_521) ;  /* 0x00000000000c6947 */ /* 0x000fea0003800000 */
[----:B------:R-:W0:Y:S02]  /*c340*/  LDG.E.U8 R16, desc[UR36][R156.64+0xe0] ;  /* 0x0000e0249c107981 */ /* 0x000e24000c1e1100 */
[----:B0-----:R-:W-:-:S05]  /*c350*/  PRMT R3, R16, 0x8880, RZ ;  /* 0x0000888010037816 */ /* 0x001fca00000000ff */
[----:B------:R-:W-:-:S07]  /*c360*/  IMAD R2, R3, R18, RZ ;  /* 0x0000001203027224 */ /* 0x000fce00078e02ff */
.L_x_521:
[----:B------:R-:W-:Y:S05]  /*c370*/  BSYNC B1 ;  /* 0x0000000000017941 */ /* 0x000fea0003800000 */
.L_x_520:
[----:B0-----:R-:W-:Y:S01]  /*c380*/  @!P6 IMAD R3, R138, R17, R2 ;  /* 0x000000118a03e224 */ /* 0x001fe200078e0202 */
[----:B------:R-:W-:Y:S04]  /*c390*/  BSSY B1, `(.L_x_522) ;  /* 0x0000006000017945 */ /* 0x000fe80003800000 */
[----:B------:R0:W-:Y:S01]  /*c3a0*/  @!P6 STG.E.U8 desc[UR36][R8.64+0xe0], R3 ;  /* 0x0000e0030800e986 */ /* 0x0001e2000c101124 */
[----:B------:R-:W-:Y:S05]  /*c3b0*/  @P1 BRA `(.L_x_523) ;  /* 0x00000000000c1947 */ /* 0x000fea0003800000 */
[----:B------:R-:W0:Y:S02]  /*c3c0*/  LDG.E.U8 R16, desc[UR36][R156.64+0xe1] ;  /* 0x0000e1249c107981 */ /* 0x000e24000c1e1100 */
[----:B0-----:R-:W-:-:S05]  /*c3d0*/  PRMT R3, R16, 0x8880, RZ ;  /* 0x0000888010037816 */ /* 0x001fca00000000ff */
[----:B------:R-:W-:-:S07]  /*c3e0*/  IMAD R2, R3, R18, RZ ;  /* 0x0000001203027224 */ /* 0x000fce00078e02ff */
.L_x_523:
[----:B------:R-:W-:Y:S05]  /*c3f0*/  BSYNC B1 ;  /* 0x0000000000017941 */ /* 0x000fea0003800000 */
.L_x_522:
        /* <DEDUP_REMOVED lines=12> */
.L_x_525:
[----:B------:R-:W-:Y:S05]  /*c4c0*/  BSYNC B1 ;  /* 0x0000000000017941 */ /* 0x000fea0003800000 */
.L_x_524:
[----:B0-----:R-:W-:Y:S01]  /*c4d0*/  @!P5 IMAD R3, R140, R17, R2 ;  /* 0x000000118c03d224 */ /* 0x001fe200078e0202 */
[----:B------:R-:W-:Y:S04]  /*c4e0*/  BSSY B1, `(.L_x_526) ;  /* 0x0000006000017945 */ /* 0x000fe80003800000 */
[----:B------:R0:W-:Y:S01]  /*c4f0*/  @!P5 STG.E.U8 desc[UR36][R6.64+0xe8], R3 ;  /* 0x0000e8030600d986 */ /* 0x0001e2000c101124 */
[----:B------:R-:W-:Y:S05]  /*c500*/  @P3 BRA `(.L_x_527) ;  /* 0x00000000000c3947 */ /* 0x000fea0003800000 */
[----:B------:R-:W0:Y:S02]  /*c510*/  LDG.E.U8 R16, desc[UR36][R14.64+0xe9] ;  /* 0x0000e9240e107981 */ /* 0x000e24000c1e1100 */
[----:B0-----:R-:W-:-:S05]  /*c520*/  PRMT R3, R16, 0x8880, RZ ;  /* 0x0000888010037816 */ /* 0x001fca00000000ff */
[----:B------:R-:W-:-:S07]  /*c530*/  IMAD R2, R3, R18, RZ ;  /* 0x0000001203027224 */ /* 0x000fce00078e02ff */
.L_x_527:
[----:B------:R-:W-:Y:S05]  /*c540*/  BSYNC B1 ;  /* 0x0000000000017941 */ /* 0x000fea0003800000 */
.L_x_526:
[----:B------:R-:W-:Y:S01]  /*c550*/  @!P3 IMAD R141, R141, R17, R2 ;  /* 0x000000118d8db224 */ /* 0x000fe200078e0202 */
[----:B------:R-:W-:Y:S04]  /*c560*/  BSSY B1, `(.L_x_528) ;  /* 0x0000006000017945 */ /* 0x000fe80003800000 */
[----:B------:R0:W-:Y:S01]  /*c570*/  @!P3 STG.E.U8 desc[UR36][R6.64+0xe9], R141 ;  /* 0x0000e98d0600b986 */ /* 0x0001e2000c101124 */
[----:B------:R-:W-:Y:S05]  /*c580*/  @P1 BRA `(.L_x_529) ;  /* 0x00000000000c1947 */ /* 0x000fea0003800000 */
[----:B------:R-:W0:Y:S02]  /*c590*/  LDG.E.U8 R16, desc[UR36][R156.64+0xe8] ;  /* 0x0000e8249c107981 */ /* 0x000e24000c1e1100 */
[----:B0-----:R-:W-:-:S05]  /*c5a0*/  PRMT R3, R16, 0x8880, RZ ;  /* 0x0000888010037816 */ /* 0x001fca00000000ff */
[----:B------:R-:W-:-:S07]  /*c5b0*/  IMAD R2, R3, R18, RZ ;  /* 0x0000001203027224 */ /* 0x000fce00078e02ff */
.L_x_529:
[----:B------:R-:W-:Y:S05]  /*c5c0*/  BSYNC B1 ;  /* 0x0000000000017941 */ /* 0x000fea0003800000 */
.L_x_528:
[----:B0-----:R-:W-:Y:S01]  /*c5d0*/  @!P1 IMAD R3, R142, R17, R2 ;  /* 0x000000118e039224 */ /* 0x001fe200078e0202 */
[----:B------:R-:W-:Y:S04]  /*c5e0*/  BSSY B1, `(.L_x_530) ;  /* 0x0000006000017945 */ /* 0x000fe80003800000 */
[----:B------:R0:W-:Y:S01]  /*c5f0*/  @!P1 STG.E.U8 desc[UR36][R8.64+0xe8], R3 ;  /* 0x0000e80308009986 */ /* 0x0001e2000c101124 */
[----:B------:R-:W-:Y:S05]  /*c600*/  @P6 BRA `(.L_x_531) ;  /* 0x00000000000c6947 */ /* 0x000fea0003800000 */
[----:B------:R-:W0:Y:S02]  /*c610*/  LDG.E.U8 R16, desc[UR36][R156.64+0xe9] ;  /* 0x0000e9249c107981 */ /* 0x000e24000c1e1100 */
[----:B0-----:R-:W-:-:S05]  /*c620*/  PRMT R3, R16, 0x8880, RZ ;  /* 0x0000888010037816 */ /* 0x001fca00000000ff */
[----:B------:R-:W-:-:S07]  /*c630*/  IMAD R2, R3, R18, RZ ;  /* 0x0000001203027224 */ /* 0x000fce00078e02ff */
.L_x_531:
[----:B------:R-:W-:Y:S05]  /*c640*/  BSYNC B1 ;  /* 0x0000000000017941 */ /* 0x000fea0003800000 */
.L_x_530:
[----:B------:R-:W-:Y:S01]  /*c650*/  @!P6 IMAD R143, R143, R17, R2 ;  /* 0x000000118f8fe224 */ /* 0x000fe200078e0202 */
[----:B------:R-:W-:Y:S04]  /*c660*/  BSSY B1, `(.L_x_532) ;  /* 0x0000006000017945 */ /* 0x000fe80003800000 */
[----:B------:R0:W-:Y:S01]  /*c670*/  @!P6 STG.E.U8 desc[UR36][R8.64+0xe9], R143 ;  /* 0x0000e98f0800e986 */ /* 0x0001e2000c101124 */
[----:B------:R-:W-:Y:S05]  /*c680*/  @P4 BRA `(.L_x_533) ;  /* 0x00000000000c4947 */ /* 0x000fea0003800000 */
[----:B------:R-:W0:Y:S02]  /*c690*/  LDG.E.U8 R16, desc[UR36][R14.64+0xf0] ;  /* 0x0000f0240e107981 */ /* 0x000e24000c1e1100 */
[----:B0-----:R-:W-:-:S05]  /*c6a0*/  PRMT R3, R16, 0x8880, RZ ;  /* 0x0000888010037816 */ /* 0x001fca00000000ff */
[----:B------:R-:W-:-:S07]  /*c6b0*/  IMAD R2, R3, R18, RZ ;  /* 0x0000001203027224 */ /* 0x000fce00078e02ff */
.L_x_533:
[----:B------:R-:W-:Y:S05]  /*c6c0*/  BSYNC B1 ;  /* 0x0000000000017941 */ /* 0x000fea0003800000 */
.L_x_532:
[----:B------:R-:W-:Y:S01]  /*c6d0*/  ISETP.LT.OR P3, PT, R0, 0xf2, !P2 ;  /* 0x000000f20000780c */ /* 0x000fe20005761670 */
[----:B0-----:R-:W-:Y:S01]  /*c6e0*/  @!P4 IMAD R3, R144, R17, R2 ;  /* 0x000000119003c224 */ /* 0x001fe200078e0202 */
[----:B------:R-:W-:Y:S01]  /*c6f0*/  BSSY B1, `(.L_x_534) ;  /* 0x000000b000017945 */ /* 0x000fe20003800000 */
[C---:B------:R-:W-:Y:S02]  /*c700*/  ISETP.LT.OR P1, PT, R0.reuse, 0xf1, !P0 ;  /* 0x000000f10000780c */ /* 0x040fe40004721670 */
[C---:B------:R-:W-:Y:S01]  /*c710*/  ISETP.LT.OR P5, PT, R0.reuse, 0xf2, !P0 ;  /* 0x000000f20000780c */ /* 0x040fe200047a1670 */
[----:B------:R0:W-:Y:S01]  /*c720*/  @!P4 STG.E.U8 desc[UR36][R6.64+0xf0], R3 ;  /* 0x0000f0030600c986 */ /* 0x0001e2000c101124 */
[C---:B------:R-:W-:Y:S02]  /*c730*/  ISETP.LT.OR P4, PT, R0.reuse, 0xf9, !P2 ;  /* 0x000000f90000780c */ /* 0x040fe40005781670 */
[C---:B------:R-:W-:Y:S02]  /*c740*/  ISETP.LT.OR P2, PT, R0.reuse, 0xfa, !P2 ;  /* 0x000000fa0000780c */ /* 0x040fe40005741670 */
[----:B------:R-:W-:-:S02]  /*c750*/  ISETP.LT.OR P6, PT, R0, 0xf9, !P0 ;  /* 0x000000f90000780c */ /* 0x000fc400047c1670 */
[----:B------:R-:W-:Y:S11]  /*c760*/  @P3 BRA `(.L_x_535) ;  /* 0x00000000000c3947 */ /* 0x000ff60003800000 */
[----:B------:R-:W0:Y:S02]  /*c770*/  LDG.E.U8 R16, desc[UR36][R14.64+0xf1] ;  /* 0x0000f1240e107981 */ /* 0x000e24000c1e1100 */
[----:B0-----:R-:W-:-:S05]  /*c780*/  PRMT R3, R16, 0x8880, RZ ;  /* 0x0000888010037816 */ /* 0x001fca00000000ff */
[----:B------:R-:W-:-:S07]  /*c790*/  IMAD R2, R3, R18, RZ ;  /* 0x0000001203027224 */ /* 0x000fce00078e02ff */
.L_x_535:
[----:B------:R-:W-:Y:S05]  /*c7a0*/  BSYNC B1 ;  /* 0x0000000000017941 */ /* 0x000fea0003800000 */
.L_x_534:
[----:B------:R-:W-:Y:S01]  /*c7b0*/  @!P3 IMAD R145, R145, R17, R2 ;  /* 0x000000119191b224 */ /* 0x000fe200078e0202 */
[----:B------:R-:W-:Y:S04]  /*c7c0*/  BSSY B1, `(.L_x_536) ;  /* 0x0000006000017945 */ /* 0x000fe80003800000 */
[----:B------:R0:W-:Y:S01]  /*c7d0*/  @!P3 STG.E.U8 desc[UR36][R6.64+0xf1], R145 ;  /* 0x0000f1910600b986 */ /* 0x0001e2000c101124 */
[----:B------:R-:W-:Y:S05]  /*c7e0*/  @P1 BRA `(.L_x_537) ;  /* 0x00000000000c1947 */ /* 0x000fea0003800000 */
[----:B------:R-:W0:Y:S02]  /*c7f0*/  LDG.E.U8 R16, desc[UR36][R156.64+0xf0] ;  /* 0x0000f0249c107981 */ /* 0x000e24000c1e1100 */
[----:B0-----:R-:W-:-:S05]  /*c800*/  PRMT R3, R16, 0x8880, RZ ;  /* 0x0000888010037816 */ /* 0x001fca00000000ff */
[----:B------:R-:W-:-:S07]  /*c810*/  IMAD R2, R3, R18, RZ ;  /* 0x0000001203027224 */ /* 0x000fce00078e02ff */
.L_x_537:
[----:B------:R-:W-:Y:S05]  /*c820*/  BSYNC B1 ;  /* 0x0000000000017941 */ /* 0x000fea0003800000 */
.L_x_536:
[----:B0-----:R-:W-:Y:S01]  /*c830*/  @!P1 IMAD R3, R146, R17, R2 ;  /* 0x0000001192039224 */ /* 0x001fe200078e0202 */
[----:B------:R-:W-:Y:S04]  /*c840*/  BSSY B1, `(.L_x_538) ;  /* 0x0000006000017945 */ /* 0x000fe80003800000 */
[----:B------:R0:W-:Y:S01]  /*c850*/  @!P1 STG.E.U8 desc[UR36][R8.64+0xf0], R3 ;  /* 0x0000f00308009986 */ /* 0x0001e2000c101124 */
[----:B------:R-:W-:Y:S05]  /*c860*/  @P5 BRA `(.L_x_539) ;  /* 0x00000000000c5947 */ /* 0x000fea0003800000 */
[----:B------:R-:W0:Y:S02]  /*c870*/  LDG.E.U8 R16, desc[UR36][R156.64+0xf1] ;  /* 0x0000f1249c107981 */ /* 0x000e24000c1e1100 */
[----:B0-----:R-:W-:-:S05]  /*c880*/  PRMT R3, R16, 0x8880, RZ ;  /* 0x0000888010037816 */ /* 0x001fca00000000ff */
[----:B------:R-:W-:-:S07]  /*c890*/  IMAD R2, R3, R18, RZ ;  /* 0x0000001203027224 */ /* 0x000fce00078e02ff */
.L_x_539:
[----:B------:R-:W-:Y:S05]  /*c8a0*/  BSYNC B1 ;  /* 0x0000000000017941 */ /* 0x000fea0003800000 */
.L_x_538:
[----:B------:R-:W-:Y:S01]  /*c8b0*/  @!P5 IMAD R147, R147, R17, R2 ;  /* 0x000000119393d224 */ /* 0x000fe200078e0202 */
[----:B------:R-:W-:Y:S04]  /*c8c0*/  BSSY B1, `(.L_x_540) ;  /* 0x0000006000017945 */ /* 0x000fe80003800000 */
[----:B------:R0:W-:Y:S01]  /*c8d0*/  @!P5 STG.E.U8 desc[UR36][R8.64+0xf1], R147 ;  /* 0x0000f1930800d986 */ /* 0x0001e2000c101124 */
[----:B------:R-:W-:Y:S05]  /*c8e0*/  @P4 BRA `(.L_x_541) ;  /* 0x00000000000c4947 */ /* 0x000fea0003800000 */
[----:B------:R-:W0:Y:S02]  /*c8f0*/  LDG.E.U8 R16, desc[UR36][R14.64+0xf8] ;  /* 0x0000f8240e107981 */ /* 0x000e24000c1e1100 */
[----:B0-----:R-:W-:-:S05]  /*c900*/  PRMT R3, R16, 0x8880, RZ ;  /* 0x0000888010037816 */ /* 0x001fca00000000ff */
[----:B------:R-:W-:-:S07]  /*c910*/  IMAD R2, R3, R18, RZ ;  /* 0x0000001203027224 */ /* 0x000fce00078e02ff */
.L_x_541:
[----:B------:R-:W-:Y:S05]  /*c920*/  BSYNC B1 ;  /* 0x0000000000017941 */ /* 0x000fea0003800000 */
.L_x_540:
[----:B0-----:R-:W-:Y:S01]  /*c930*/  @!P4 IMAD R3, R148, R17, R2 ;  /* 0x000000119403c224 */ /* 0x001fe200078e0202 */
[----:B------:R-:W-:Y:S04]  /*c940*/  BSSY B1, `(.L_x_542) ;  /* 0x0000006000017945 */ /* 0x000fe80003800000 */
[----:B------:R0:W-:Y:S01]  /*c950*/  @!P4 STG.E.U8 desc[UR36][R6.64+0xf8], R3 ;  /* 0x0000f8030600c986 */ /* 0x0001e2000c101124 */
[----:B------:R-:W-:Y:S05]  /*c960*/  @P2 BRA `(.L_x_543) ;  /* 0x00000000000c2947 */ /* 0x000fea0003800000 */
[----:B------:R-:W0:Y:S02]  /*c970*/  LDG.E.U8 R16, desc[UR36][R14.64+0xf9] ;  /* 0x0000f9240e107981 */ /* 0x000e24000c1e1100 */
[----:B0-----:R-:W-:-:S05]  /*c980*/  PRMT R3, R16, 0x8880, RZ ;  /* 0x0000888010037816 */ /* 0x001fca00000000ff */
[----:B------:R-:W-:-:S07]  /*c990*/  IMAD R2, R3, R18, RZ ;  /* 0x0000001203027224 */ /* 0x000fce00078e02ff */
.L_x_543:
[----:B------:R-:W-:Y:S05]  /*c9a0*/  BSYNC B1 ;  /* 0x0000000000017941 */ /* 0x000fea0003800000 */
.L_x_542:
[----:B------:R-:W-:Y:S01]  /*c9b0*/  @!P2 IMAD R149, R149, R17, R2 ;  /* 0x000000119595a224 */ /* 0x000fe200078e0202 */
[----:B------:R-:W-:Y:S04]  /*c9c0*/  BSSY B1, `(.L_x_544) ;  /* 0x0000006000017945 */ /* 0x000fe80003800000 */
[----:B------:R0:W-:Y:S01]  /*c9d0*/  @!P2 STG.E.U8 desc[UR36][R6.64+0xf9], R149 ;  /* 0x0000f9950600a986 */ /* 0x0001e2000c101124 */
[----:B------:R-:W-:Y:S05]  /*c9e0*/  @P6 BRA `(.L_x_545) ;  /* 0x00000000000c6947 */ /* 0x000fea0003800000 */
[----:B------:R-:W0:Y:S02]  /*c9f0*/  LDG.E.U8 R16, desc[UR36][R156.64+0xf8] ;  /* 0x0000f8249c107981 */ /* 0x000e24000c1e1100 */
[----:B0-----:R-:W-:-:S05]  /*ca00*/  PRMT R3, R16, 0x8880, RZ ;  /* 0x0000888010037816 */ /* 0x001fca00000000ff */
[----:B------:R-:W-:-:S07]  /*ca10*/  IMAD R2, R3, R18, RZ ;  /* 0x0000001203027224 */ /* 0x000fce00078e02ff */
.L_x_545:
[----:B------:R-:W-:Y:S05]  /*ca20*/  BSYNC B1 ;  /* 0x0000000000017941 */ /* 0x000fea0003800000 */
.L_x_544:
[----:B0-----:R-:W-:Y:S01]  /*ca30*/  @!P6 IMAD R3, R150, R17, R2 ;  /* 0x000000119603e224 */ /* 0x001fe200078e0202 */
[----:B------:R-:W-:Y:S01]  /*ca40*/  ISETP.LT.OR P0, PT, R0, 0xfa, !P0 ;  /* 0x000000fa0000780c */ /* 0x000fe20004701670 */
[----:B------:R-:W-:Y:S03]  /*ca50*/  BSSY B1, `(.L_x_546) ;  /* 0x0000006000017945 */ /* 0x000fe60003800000 */
[----:B------:R0:W-:Y:S09]  /*ca60*/  @!P6 STG.E.U8 desc[UR36][R8.64+0xf8], R3 ;  /* 0x0000f8030800e986 */ /* 0x0001f2000c101124 */
[----:B------:R-:W-:Y:S05]  /*ca70*/  @P0 BRA `(.L_x_547) ;  /* 0x00000000000c0947 */ /* 0x000fea0003800000 */
[----:B------:R-:W0:Y:S02]  /*ca80*/  LDG.E.U8 R16, desc[UR36][R156.64+0xf9] ;  /* 0x0000f9249c107981 */ /* 0x000e24000c1e1100 */
[----:B0-----:R-:W-:-:S05]  /*ca90*/  PRMT R3, R16, 0x8880, RZ ;  /* 0x0000888010037816 */ /* 0x001fca00000000ff */
[----:B------:R-:W-:-:S07]  /*caa0*/  IMAD R2, R3, R18, RZ ;  /* 0x0000001203027224 */ /* 0x000fce00078e02ff */
.L_x_547:
[----:B------:R-:W-:Y:S05]  /*cab0*/  BSYNC B1 ;  /* 0x0000000000017941 */ /* 0x000fea0003800000 */
.L_x_546:
[----:B------:R-:W-:Y:S01]  /*cac0*/  IMAD R151, R151, R17, R2 ;  /* 0x0000001197977224 */ /* 0x000fe200078e0202 */
[----:B------:R-:W-:Y:S06]  /*cad0*/  @P0 BRA `(.L_x_548) ;  /* 0x0000003800180947 */ /* 0x000fec0003800000 */
[----:B------:R0:W-:Y:S01]  /*cae0*/  STG.E.U8 desc[UR36][R8.64+0xf9], R151 ;  /* 0x0000f99708007986 */ /* 0x0001e2000c101124 */
[----:B------:R-:W-:Y:S05]  /*caf0*/  BRA `(.L_x_548) ;  /* 0x0000003800107947 */ /* 0x000fea0003800000 */
.L_x_35:
[----:B------:R-:W2:Y:S04]  /*cb00*/  LDL.LU R2, [R1] ;  /* 0x0000000001027983 */ /* 0x000ea80000300800 */
[----:B------:R-:W3:Y:S04]  /*cb10*/  LDL.LU R3, [R1+0xc] ;  /* 0x00000c0001037983 */ /* 0x000ee80000300800 */
[----:B------:R-:W4:Y:S04]  /*cb20*/  LDL.LU R12, [R1+0x14] ;  /* 0x00001400010c7983 */ /* 0x000f280000300800 */
[----:B------:R-:W5:Y:S04]  /*cb30*/  LDL.LU R13, [R1+0x98] ;  /* 0x00009800010d7983 */ /* 0x000f680000300800 */
        /* <DEDUP_REMOVED lines=61> */
[----:B------:R-:W5:Y:S01]  /*cf10*/  LDL.LU R178, [R1+0x194] ;  /* 0x0001940001b27983 */ /* 0x000f620000300800 */
[----:B------:R-:W-:-:S03]  /*cf20*/  ISETP.GE.AND P0, PT, R154, 0x1, PT ;  /* 0x000000019a00780c */ /* 0x000fc60003f06270 */
[----:B------:R-:W5:Y:S04]  /*cf30*/  LDL.LU R177, [R1+0x198] ;  /* 0x0001980001b17983 */ /* 0x000f680000300800 */
[----:B------:R-:W5:Y:S04]  /*cf40*/  LDL.LU R176, [R1+0x19c] ;  /* 0x00019c0001b07983 */ /* 0x000f680000300800 */
[----:B------:R-:W5:Y:S04]  /*cf50*/  LDL.LU R175, [R1+0x1a0] ;  /* 0x0001a00001af7983 */ /* 0x000f680000300800 */
[----:B------:R-:W5:Y:S01]  /*cf60*/  LDL.LU R174, [R1+0x1a4] ;  /* 0x0001a40001ae7983 */ /* 0x000f620000300800 */
[----:B------:R-:W-:-:S03]  /*cf70*/  ISETP.LT.OR P1, PT, R0, 0x1, !P0 ;  /* 0x000000010000780c */ /* 0x000fc60004721670 */
        /* <DEDUP_REMOVED lines=13> */
[----:B--2---:R-:W-:-:S03]  /*d050*/  @!P1 IMAD R2, R2, R17, RZ ;  /* 0x0000001102029224 */ /* 0x004fc600078e02ff */
[----:B------:R-:W2:Y:S04]  /*d060*/  LDL.LU R160, [R1+0x1dc] ;  /* 0x0001dc0001a07983 */ /* 0x000ea80000300800 */
        /* <DEDUP_REMOVED lines=8> */
[----:B------:R0:W-:Y:S04]  /*d0f0*/  @!P1 STG.E.U8 desc[UR36][R4.64], R2 ;  /* 0x0000000204009986 */ /* 0x0001e8000c101124 */
[----:B0-----:R-:W3:Y:S01]  /*d100*/  LDL.LU R2, [R1+0x4] ;  /* 0x0000040001027983 */ /* 0x001ee20000300800 */
[----:B------:R-:W-:-:S02]  /*d110*/  ISETP.LT.OR P1, PT, R0, 0x2, !P0 ;  /* 0x000000020000780c */ /* 0x000fc40004721670 */
[----:B------:R-:W-:-:S11]  /*d120*/  ISETP.GE.AND P2, PT, R154, 0x9, PT ;  /* 0x000000099a00780c */ /* 0x000fd60003f46270 */
[----:B---3--:R-:W-:-:S05]  /*d130*/  @!P1 IMAD R2, R2, R17, RZ ;  /* 0x0000001102029224 */ /* 0x008fca00078e02ff */
[----:B------:R0:W-:Y:S04]  /*d140*/  @!P1 STG.E.U8 desc[UR36][R4.64+0x1], R2 ;  /* 0x0000010204009986 */ /* 0x0001e8000c101124 */
[----:B0-----:R-:W3:Y:S01]  /*d150*/  LDL.LU R2, [R1+0x8] ;  /* 0x0000080001027983 */ /* 0x001ee20000300800 */
[C---:B------:R-:W-:Y:S02]  /*d160*/  ISETP.LT.OR P1, PT, R0.reuse, 0x1, !P2 ;  /* 0x000000010000780c */ /* 0x040fe40005721670 */
[C---:B------:R-:W-:Y:S02]  /*d170*/  ISETP.LT.OR P3, PT, R0.reuse, 0x2, !P2 ;  /* 0x000000020000780c */ /* 0x040fe40005761670 */
[----:B------:R-:W-:-:S09]  /*d180*/  ISETP.LT.OR P4, PT, R0, 0x9, !P0 ;  /* 0x000000090000780c */ /* 0x000fd20004781670 */
[----:B---3--:R-:W-:-:S05]  /*d190*/  @!P1 IMAD R2, R2, R17, RZ ;  /* 0x0000001102029224 */ /* 0x008fca00078e02ff */
[----:B------:R0:W-:Y:S04]  /*d1a0*/  @!P1 STG.E.U8 desc[UR36][R10.64], R2 ;  /* 0x000000020a009986 */ /* 0x0001e8000c101124 */
[----:B0-----:R-:W3:Y:S01]  /*d1b0*/  LDL.LU R2, [R1+0x10] ;  /* 0x0000100001027983 */ /* 0x001ee20000300800 */
[----:B------:R-:W-:Y:S01]  /*d1c0*/  @!P3 IMAD R3, R3, R17, RZ ;  /* 0x000000110303b224 */ /* 0x000fe200078e02ff */
[C---:B------:R-:W-:Y:S02]  /*d1d0*/  ISETP.LT.OR P1, PT, R0.reuse, 0xa, !P0 ;  /* 0x0000000a0000780c */ /* 0x040fe40004721670 */
[C---:B------:R-:W-:Y:S02]  /*d1e0*/  ISETP.LT.OR P5, PT, R0.reuse, 0x9, !P2 ;  /* 0x000000090000780c */ /* 0x040fe400057a1670 */
[----:B------:R0:W-:Y:S01]  /*d1f0*/  @!P3 STG.E.U8 desc[UR36][R10.64+0x1], R3 ;  /* 0x000001030a00b986 */ /* 0x0001e2000c101124 */
[----:B------:R-:W-:-:S03]  /*d200*/  ISETP.LT.OR P6, PT, R0, 0xa, !P2 ;  /* 0x0000000a0000780c */ /* 0x000fc600057c1670 */
[----:B0-----:R-:W5:Y:S01]  /*d210*/  LDL.LU R3, [R1+0x18] ;  /* 0x0000180001037983 */ /* 0x001f620000300800 */
[----:B---3--:R-:W-:-:S05]  /*d220*/  @!P4 IMAD R2, R2, R17, RZ ;  /* 0x000000110202c224 */ /* 0x008fca00078e02ff */
[----:B------:R0:W-:Y:S04]  /*d230*/  @!P4 STG.E.U8 desc[UR36][R4.64+0x8], R2 ;  /* 0x000008020400c986 */ /* 0x0001e8000c101124 */
[----:B0-----:R-:W3:Y:S01]  /*d240*/  LDL.LU R2, [R1+0x1c] ;  /* 0x00001c0001027983 */ /* 0x001ee20000300800 */
[-C--:B----4-:R-:W-:Y:S02]  /*d250*/  @!P1 IMAD R12, R12, R17.reuse, RZ ;  /* 0x000000110c0c9224 */ /* 0x090fe400078e02ff */
[----:B-----5:R-:W-:-:S03]  /*d260*/  @!P5 IMAD R3, R3, R17, RZ ;  /* 0x000000110303d224 */ /* 0x020fc600078e02ff */
[----:B------:R0:W-:Y:S04]  /*d270*/  @!P1 STG.E.U8 desc[UR36][R4.64+0x9], R12 ;  /* 0x0000090c04009986 */ /* 0x0001e8000c101124 */
[----:B------:R1:W-:Y:S04]  /*d280*/  @!P5 STG.E.U8 desc[UR36][R10.64+0x8], R3 ;  /* 0x000008030a00d986 */ /* 0x0003e8000c101124 */
[----:B0-----:R-:W4:Y:S04]  /*d290*/  LDL.LU R12, [R1+0x28] ;  /* 0x00002800010c7983 */ /* 0x001f280000300800 */
[----:B-1----:R-:W5:Y:S01]  /*d2a0*/  LDL.LU R3, [R1+0x20] ;  /* 0x0000200001037983 */ /* 0x002f620000300800 */
[----:B---3--:R-:W-:-:S05]  /*d2b0*/  @!P6 IMAD R2, R2, R17, RZ ;  /* 0x000000110202e224 */ /* 0x008fca00078e02ff */
[----:B------:R0:W-:Y:S04]  /*d2c0*/  @!P6 STG.E.U8 desc[UR36][R10.64+0x9], R2 ;  /* 0x000009020a00e986 */ /* 0x0001e8000c101124 */
[----:B0-----:R-:W3:Y:S01]  /*d2d0*/  LDL.LU R2, [R1+0x24] ;  /* 0x0000240001027983 */ /* 0x001ee20000300800 */
[C---:B------:R-:W-:Y:S02]  /*d2e0*/  ISETP.LT.OR P3, PT, R0.reuse, 0x11, !P0 ;  /* 0x000000110000780c */ /* 0x040fe40004761670 */
[----:B------:R-:W-:-:S11]  /*d2f0*/  ISETP.LT.OR P4, PT, R0, 0x12, !P0 ;  /* 0x000000120000780c */ /* 0x000fd60004781670 */
[----:B-----5:R-:W-:-:S05]  /*d300*/  @!P3 IMAD R3, R3, R17, RZ ;  /* 0x000000110303b224 */ /* 0x020fca00078e02ff */
[----:B------:R0:W-:Y:S04]  /*d310*/  @!P3 STG.E.U8 desc[UR36][R4.64+0x10], R3 ;  /* 0x000010030400b986 */ /* 0x0001e8000c101124 */
[----:B0-----:R-:W5:Y:S01]  /*d320*/  LDL.LU R3, [R1+0x2c] ;  /* 0x00002c0001037983 */ /* 0x001f620000300800 */
[----:B---3--:R-:W-:-:S05]  /*d330*/  @!P4 IMAD R2, R2, R17, RZ ;  /* 0x000000110202c224 */ /* 0x008fca00078e02ff */
[----:B------:R0:W-:Y:S04]  /*d340*/  @!P4 STG.E.U8 desc[UR36][R4.64+0x11], R2 ;  /* 0x000011020400c986 */ /* 0x0001e8000c101124 */
[----:B0-----:R-:W3:Y:S01]  /*d350*/  LDL.LU R2, [R1+0x30] ;  /* 0x0000300001027983 */ /* 0x001ee20000300800 */
[C---:B------:R-:W-:Y:S02]  /*d360*/  ISETP.LT.OR P1, PT, R0.reuse, 0x11, !P2 ;  /* 0x000000110000780c */ /* 0x040fe40005721670 */
[C---:B------:R-:W-:Y:S02]  /*d370*/  ISETP.LT.OR P5, PT, R0.reuse, 0x12, !P2 ;  /* 0x000000120000780c */ /* 0x040fe400057a1670 */
[----:B------:R-:W-:-:S09]  /*d380*/  ISETP.LT.OR P6, PT, R0, 0x19, !P0 ;  /* 0x000000190000780c */ /* 0x000fd200047c1670 */
        /* <DEDUP_REMOVED lines=43> */
[----:B-----5:R-:W-:-:S05]  /*d640*/  @!P6 IMAD R3, R3, R17, RZ ;  /* 0x000000110303e224 */ /* 0x020fca00078e02ff */
[----:B------:R0:W-:Y:S04]  /*d650*/  @!P6 STG.E.U8 desc[UR36][R4.64+0x29], R3 ;  /* 0x000029030400e986 */ /* 0x0001e8000c101124 */
[----:B0-----:R-:W5:Y:S01]  /*d660*/  LDL.LU R3, [R1+0x5c] ;  /* 0x00005c0001037983 */ /* 0x001f620000300800 */
        /* <DEDUP_REMOVED lines=48> */
[----:B------:R-:W-:-:S13]  /*d970*/  ISETP.LT.OR P5, PT, R0, 0x42, !P2 ;  /* 0x000000420000780c */ /* 0x000fda00057a1670 */
[----:B----4-:R-:W-:-:S05]  /*d980*/  @!P5 IMAD R12, R12, R17, RZ ;  /* 0x000000110c0cd224 */ /* 0x010fca00078e02ff */
[----:B------:R-:W-:Y:S01]  /*d990*/  @!P5 STG.E.U8 desc[UR36][R10.64+0x41], R12 ;  /* 0x0000410c0a00d986 */ /* 0x000fe2000c101124 */
[----:B---3--:R-:W-:-:S05]  /*d9a0*/  @!P4 IMAD R2, R2, R17, RZ ;  /* 0x000000110202c224 */ /* 0x008fca00078e02ff */
[----:B------:R0:W-:Y:S04]  /*d9b0*/  @!P4 STG.E.U8 desc[UR36][R10.64+0x40], R2 ;  /* 0x000040020a00c986 */ /* 0x0001e8000c101124 */
[----:B0-----:R-:W3:Y:S04]  /*d9c0*/  LDL.LU R2, [R1+0x90] ;  /* 0x0000900001027983 */ /* 0x001ee80000300800 */
[----:B------:R-:W4:Y:S01]  /*d9d0*/  LDL.LU R12, [R1+0xac] ;  /* 0x0000ac00010c7983 */ /* 0x000f220000300800 */
[C---:B------:R-:W-:Y:S02]  /*d9e0*/  ISETP.LT.OR P6, PT, R0.reuse, 0x49, !P0 ;  /* 0x000000490000780c */ /* 0x040fe400047c1670 */
[----:B------:R-:W-:-:S02]  /*d9f0*/  ISETP.LT.OR P1, PT, R0, 0x4a, !P0 ;  /* 0x0000004a0000780c */ /* 0x000fc40004721670 */
[C---:B------:R-:W-:Y:S02]  /*da00*/  ISETP.LT.OR P3, PT, R0.reuse, 0x49, !P2 ;  /* 0x000000490000780c */ /* 0x040fe40005761670 */
[C---:B------:R-:W-:Y:S02]  /*da10*/  ISETP.LT.OR P4, PT, R0.reuse, 0x4a, !P2 ;  /* 0x0000004a0000780c */ /* 0x040fe40005781670 */
[----:B------:R-:W-:-:S07]  /*da20*/  ISETP.LT.OR P5, PT, R0, 0x51, !P0 ;  /* 0x000000510000780c */ /* 0x000fce00047a1670 */
[----:B-----5:R-:W-:-:S05]  /*da30*/  @!P1 IMAD R3, R3, R17, RZ ;  /* 0x0000001103039224 */ /* 0x020fca00078e02ff */
[----:B------:R4:W-:Y:S01]  /*da40*/  @!P1 STG.E.U8 desc[UR36][R4.64+0x49], R3 ;  /* 0x0000490304009986 */ /* 0x0009e2000c101124 */
[----:B------:R-:W-:Y:S01]  /*da50*/  ISETP.LT.OR P1, PT, R0, 0x51, !P2 ;  /* 0x000000510000780c */ /* 0x000fe20005721670 */
[-C--:B------:R-:W-:Y:S02]  /*da60*/  @!P3 IMAD R13, R13, R17.reuse, RZ ;  /* 0x000000110d0db224 */ /* 0x080fe400078e02ff */
[-C--:B------:R-:W-:Y:S02]  /*da70*/  @!P4 IMAD R15, R15, R17.reuse, RZ ;  /* 0x000000110f0fc224 */ /* 0x080fe400078e02ff */
[----:B------:R-:W-:-:S08]  /*da80*/  @!P5 IMAD R21, R21, R17, RZ ;  /* 0x000000111515d224 */ /* 0x000fd000078e02ff */
[-C--:B------:R-:W-:Y:S02]  /*da90*/  @!P1 IMAD R153, R153, R17.reuse, RZ ;  /* 0x0000001199999224 */ /* 0x080fe400078e02ff */
[----:B---3--:R-:W-:-:S05]  /*daa0*/  @!P6 IMAD R2, R2, R17, RZ ;  /* 0x000000110202e224 */ /* 0x008fca00078e02ff */
[----:B------:R-:W-:Y:S01]  /*dab0*/  @!P6 STG.E.U8 desc[UR36][R4.64+0x48], R2 ;  /* 0x000048020400e986 */ /* 0x000fe2000c101124 */
[----:B------:R-:W-:-:S03]  /*dac0*/  ISETP.LT.OR P6, PT, R0, 0x52, !P0 ;  /* 0x000000520000780c */ /* 0x000fc600047c1670 */
[----:B------:R0:W-:Y:S01]  /*dad0*/  @!P3 STG.E.U8 desc[UR36][R10.64+0x48], R13 ;  /* 0x0000480d0a00b986 */ /* 0x0001e2000c101124 */
[----:B------:R-:W-:-:S03]  /*dae0*/  ISETP.LT.OR P3, PT, R0, 0x52, !P2 ;  /* 0x000000520000780c */ /* 0x000fc60005761670 */
[----:B------:R1:W-:Y:S01]  /*daf0*/  @!P4 STG.E.U8 desc[UR36][R10.64+0x49], R15 ;  /* 0x0000490f0a00c986 */ /* 0x0003e2000c101124 */
[----:B------:R-:W-:-:S05]  /*db00*/  ISETP.LT.OR P4, PT, R0, 0x59, !P0 ;  /* 0x000000590000780c */ /* 0x000fca0004781670 */
[----:B------:R-:W-:Y:S01]  /*db10*/  @!P6 IMAD R23, R23, R17, RZ ;  /* 0x000000111717e224 */ /* 0x000fe200078e02ff */
[----:B------:R3:W-:Y:S01]  /*db20*/  @!P5 STG.E.U8 desc[UR36][R4.64+0x50], R21 ;  /* 0x000050150400d986 */ /* 0x0007e2000c101124 */
[----:B------:R-:W-:-:S03]  /*db30*/  ISETP.LT.OR P5, PT, R0, 0x5a, !P0 ;  /* 0x0000005a0000780c */ /* 0x000fc600047a1670 */
[----:B------:R5:W-:Y:S01]  /*db40*/  @!P6 STG.E.U8 desc[UR36][R4.64+0x51], R23 ;  /* 0x000051170400e986 */ /* 0x000be2000c101124 */
[----:B------:R-:W-:-:S03]  /*db50*/  ISETP.LT.OR P6, PT, R0, 0x59, !P2 ;  /* 0x000000590000780c */ /* 0x000fc600057c1670 */
[----:B------:R-:W-:Y:S01]  /*db60*/  @!P1 STG.E.U8 desc[UR36][R10.64+0x50], R153 ;  /* 0x000050990a009986 */ /* 0x000fe2000c101124 */
[----:B------:R-:W-:Y:S01]  /*db70*/  ISETP.LT.OR P1, PT, R0, 0x5a, !P2 ;  /* 0x0000005a0000780c */ /* 0x000fe20005721670 */
[-C--:B----4-:R-:W-:Y:S02]  /*db80*/  @!P3 IMAD R3, R12, R17.reuse, RZ ;  /* 0x000000110c03b224 */ /* 0x090fe400078e02ff */
[-C--:B0-----:R-:W-:Y:S02]  /*db90*/  @!P4 IMAD R13, R235, R17.reuse, RZ ;  /* 0x00000011eb0dc224 */ /* 0x081fe400078e02ff */
[-C--:B-1----:R-:W-:Y:S01]  /*dba0*/  @!P5 IMAD R15, R234, R17.reuse, RZ ;  /* 0x00000011ea0fd224 */ /* 0x082fe200078e02ff */
[----:B------:R0:W-:Y:S03]  /*dbb0*/  @!P3 STG.E.U8 desc[UR36][R10.64+0x51], R3 ;  /* 0x000051030a00b986 */ /* 0x0001e6000c101124 */
[----:B---3--:R-:W-:Y:S01]  /*dbc0*/  @!P6 IMAD R21, R233, R17, RZ ;  /* 0x00000011e915e224 */ /* 0x008fe200078e02ff */
[----:B------:R1:W-:Y:S01]  /*dbd0*/  @!P4 STG.E.U8 desc[UR36][R4.64+0x58], R13 ;  /* 0x0000580d0400c986 */ /* 0x0003e2000c101124 */
[----:B------:R-:W-:-:S02]  /*dbe0*/  ISETP.LT.OR P3, PT, R0, 0x61, !P0 ;  /* 0x000000610000780c */ /* 0x000fc40004761670 */
[----:B-----5:R-:W-:Y:S01]  /*dbf0*/  @!P1 IMAD R23, R232, R17, RZ ;  /* 0x00000011e8179224 */ /* 0x020fe200078e02ff */
[C---:B------:R-:W-:Y:S01]  /*dc00*/  ISETP.LT.OR P4, PT, R0.reuse, 0x62, !P0 ;  /* 0x000000620000780c */ /* 0x040fe20004781670 */
[----:B------:R3:W-:Y:S01]  /*dc10*/  @!P5 STG.E.U8 desc[UR36][R4.64+0x59], R15 ;  /* 0x0000590f0400d986 */ /* 0x0007e2000c101124 */
[----:B------:R-:W-:-:S03]  /*dc20*/  ISETP.LT.OR P5, PT, R0, 0x61, !P2 ;  /* 0x000000610000780c */ /* 0x000fc600057a1670 */
[----:B------:R4:W-:Y:S01]  /*dc30*/  @!P6 STG.E.U8 desc[UR36][R10.64+0x58], R21 ;  /* 0x000058150a00e986 */ /* 0x0009e2000c101124 */
[----:B------:R-:W-:-:S03]  /*dc40*/  ISETP.LT.OR P6, PT, R0, 0x62, !P2 ;  /* 0x000000620000780c */ /* 0x000fc600057c1670 */
[----:B------:R-:W-:Y:S01]  /*dc50*/  @!P1 STG.E.U8 desc[UR36][R10.64+0x59], R23 ;  /* 0x000059170a009986 */ /* 0x000fe2000c101124 */
[----:B------:R-:W-:Y:S01]  /*dc60*/  ISETP.LT.OR P1, PT, R0, 0x69, !P0 ;  /* 0x000000690000780c */ /* 0x000fe20004721670 */
[-C--:B0-----:R-:W-:Y:S02]  /*dc70*/  @!P3 IMAD R3, R231, R17.reuse, RZ ;  /* 0x00000011e703b224 */ /* 0x081fe400078e02ff */
[-C--:B-1----:R-:W-:Y:S02]  /*dc80*/  @!P4 IMAD R13, R230, R17.reuse, RZ ;  /* 0x00000011e60dc224 */ /* 0x082fe400078e02ff */
[-C--:B---3--:R-:W-:Y:S01]  /*dc90*/  @!P5 IMAD R15, R229, R17.reuse, RZ ;  /* 0x00000011e50fd224 */ /* 0x088fe200078e02ff */
[----:B------:R0:W-:Y:S03]  /*dca0*/  @!P3 STG.E.U8 desc[UR36][R4.64+0x60], R3 ;  /* 0x000060030400b986 */ /* 0x0001e6000c101124 */
[----:B----4-:R-:W-:Y:S01]  /*dcb0*/  @!P6 IMAD R21, R228, R17, RZ ;  /* 0x00000011e415e224 */ /* 0x010fe200078e02ff */
[----:B------:R1:W-:Y:S01]  /*dcc0*/  @!P4 STG.E.U8 desc[UR36][R4.64+0x61], R13 ;  /* 0x0000610d0400c986 */ /* 0x0003e2000c101124 */
[----:B------:R-:W-:-:S02]  /*dcd0*/  ISETP.LT.OR P3, PT, R0, 0x6a, !P0 ;  /* 0x0000006a0000780c */ /* 0x000fc40004761670 */
[----:B------:R-:W-:Y:S01]  /*dce0*/  @!P1 IMAD R153, R227, R17, RZ ;  /* 0x00000011e3999224 */ /* 0x000fe200078e02ff */
        /* <DEDUP_REMOVED lines=131> */
[-C--:B----4-:R-:W-:Y:S01]  /*e520*/  @!P6 IMAD R21, R183, R17.reuse, RZ ;  /* 0x00000011b715e224 */ /* 0x090fe200078e02ff */
[----:B------:R1:W-:Y:S03]  /*e530*/  @!P4 STG.E.U8 desc[UR36][R10.64+0xb8], R13 ;  /* 0x0000b80d0a00c986 */ /* 0x0003e6000c101124 */
[----:B------:R-:W-:Y:S01]  /*e540*/  @!P1 IMAD R23, R182, R17, RZ ;  /* 0x00000011b6179224 */ /* 0x000fe200078e02ff */
[C---:B------:R-:W-:Y:S01]  /*e550*/  ISETP.LT.OR P3, PT, R0.reuse, 0xc1, !P2 ;  /* 0x000000c10000780c */ /* 0x040fe20005761670 */
[----:B------:R3:W-:Y:S01]  /*e560*/  @!P5 STG.E.U8 desc[UR36][R10.64+0xb9], R15 ;  /* 0x0000b90f0a00d986 */ /* 0x0007e2000c101124 */
[----:B------:R-:W-:-:S02]  /*e570*/  ISETP.LT.OR P4, PT, R0, 0xc2, !P2 ;  /* 0x000000c20000780c */ /* 0x000fc40005781670 */
[C---:B------:R-:W-:Y:S01]  /*e580*/  ISETP.LT.OR P5, PT, R0.reuse, 0xc9, !P0 ;  /* 0x000000c90000780c */ /* 0x040fe200047a1670 */
[----:B------:R4:W-:Y:S01]  /*e590*/  @!P6 STG.E.U8 desc[UR36][R4.64+0xc0], R21 ;  /* 0x0000c0150400e986 */ /* 0x0009e2000c101124 */
[----:B------:R-:W-:-:S03]  /*e5a0*/  ISETP.LT.OR P6, PT, R0, 0xca, !P0 ;  /* 0x000000ca0000780c */ /* 0x000fc600047c1670 */
[----:B------:R-:W-:Y:S01]  /*e5b0*/  @!P1 STG.E.U8 desc[UR36][R4.64+0xc1], R23 ;  /* 0x0000c11704009986 */ /* 0x000fe2000c101124 */
[----:B------:R-:W-:-:S03]  /*e5c0*/  ISETP.LT.OR P1, PT, R0, 0xc9, !P2 ;  /* 0x000000c90000780c */ /* 0x000fc60005721670 */
[-C--:B0-----:R-:W-:Y:S02]  /*e5d0*/  @!P3 IMAD R3, R181, R17.reuse, RZ ;  /* 0x00000011b503b224 */ /* 0x081fe400078e02ff */
[-C--:B-1----:R-:W-:Y:S02]  /*e5e0*/  @!P4 IMAD R13, R180, R17.reuse, RZ ;  /* 0x00000011b40dc224 */ /* 0x082fe400078e02ff */
[-C--:B---3--:R-:W-:Y:S02]  /*e5f0*/  @!P5 IMAD R15, R179, R17.reuse, RZ ;  /* 0x00000011b30fd224 */ /* 0x088fe400078e02ff */
[-C--:B----4-:R-:W-:Y:S01]  /*e600*/  @!P6 IMAD R21, R178, R17.reuse, RZ ;  /* 0x00000011b215e224 */ /* 0x090fe200078e02ff */
[----:B------:R0:W-:Y:S03]  /*e610*/  @!P3 STG.E.U8 desc[UR36][R10.64+0xc0], R3 ;  /* 0x0000c0030a00b986 */ /* 0x0001e6000c101124 */
[----:B------:R-:W-:Y:S01]  /*e620*/  @!P1 IMAD R153, R177, R17, RZ ;  /* 0x00000011b1999224 */ /* 0x000fe200078e02ff */
[----:B------:R1:W-:Y:S01]  /*e630*/  @!P4 STG.E.U8 desc[UR36][R10.64+0xc1], R13 ;  /* 0x0000c10d0a00c986 */ /* 0x0003e2000c101124 */
[----:B------:R-:W-:-:S02]  /*e640*/  ISETP.LT.OR P3, PT, R0, 0xca, !P2 ;  /* 0x000000ca0000780c */ /* 0x000fc40005761670 */
        /* <DEDUP_REMOVED lines=33> */
[----:B------:R4:W-:Y:S04]  /*e860*/  @!P6 STG.E.U8 desc[UR36][R10.64+0xd9], R21 ;  /* 0x0000d9150a00e986 */ /* 0x0009e8000c101124 */
[----:B------:R-:W-:Y:S01]  /*e870*/  @!P1 STG.E.U8 desc[UR36][R4.64+0xe0], R153 ;  /* 0x0000e09904009986 */ /* 0x000fe2000c101124 */
[C---:B------:R-:W-:Y:S02]  /*e880*/  ISETP.LT.OR P1, PT, R0.reuse, 0xea, !P0 ;  /* 0x000000ea0000780c */ /* 0x040fe40004721670 */
[----:B------:R-:W-:Y:S01]  /*e890*/  ISETP.LT.OR P6, PT, R0, 0xe9, !P0 ;  /* 0x000000e90000780c */ /* 0x000fe200047c1670 */
[-C--:B0-----:R-:W-:Y:S02]  /*e8a0*/  @!P3 IMAD R3, R166, R17.reuse, RZ ;  /* 0x00000011a603b224 */ /* 0x081fe400078e02ff */
[----:B-1----:R-:W-:-:S02]  /*e8b0*/  @!P4 IMAD R13, R165, R17, RZ ;  /* 0x00000011a50dc224 */ /* 0x002fc400078e02ff */
[----:B---3--:R-:W-:Y:S01]  /*e8c0*/  @!P5 IMAD R15, R164, R17, RZ ;  /* 0x00000011a40fd224 */ /* 0x008fe200078e02ff */
[----:B------:R0:W-:Y:S01]  /*e8d0*/  @!P3 STG.E.U8 desc[UR36][R4.64+0xe1], R3 ;  /* 0x0000e1030400b986 */ /* 0x0001e2000c101124 */
[----:B------:R-:W-:-:S04]  /*e8e0*/  ISETP.LT.OR P3, PT, R0, 0xe9, !P2 ;  /* 0x000000e90000780c */ /* 0x000fc80005761670 */
[-C--:B------:R-:W-:Y:S01]  /*e8f0*/  @!P1 IMAD R23, R162, R17.reuse, RZ ;  /* 0x00000011a2179224 */ /* 0x080fe200078e02ff */
[----:B------:R2:W-:Y:S01]  /*e900*/  @!P4 STG.E.U8 desc[UR36][R10.64+0xe0], R13 ;  /* 0x0000e00d0a00c986 */ /* 0x0005e2000c101124 */
[----:B----4-:R-:W-:Y:S01]  /*e910*/  @!P6 IMAD R21, R163, R17, RZ ;  /* 0x00000011a315e224 */ /* 0x010fe200078e02ff */
[C---:B------:R-:W-:Y:S02]  /*e920*/  ISETP.LT.OR P4, PT, R0.reuse, 0xea, !P2 ;  /* 0x000000ea0000780c */ /* 0x040fe40005781670 */
[----:B------:R1:W-:Y:S01]  /*e930*/  @!P5 STG.E.U8 desc[UR36][R10.64+0xe1], R15 ;  /* 0x0000e10f0a00d986 */ /* 0x0003e2000c101124 */
[----:B------:R-:W-:-:S03]  /*e940*/  ISETP.LT.OR P5, PT, R0, 0xf1, !P0 ;  /* 0x000000f10000780c */ /* 0x000fc600047a1670 */
[----:B------:R-:W-:Y:S01]  /*e950*/  @!P1 STG.E.U8 desc[UR36][R4.64+0xe9], R23 ;  /* 0x0000e91704009986 */ /* 0x000fe2000c101124 */
[----:B------:R-:W-:-:S03]  /*e960*/  ISETP.LT.OR P1, PT, R0, 0xf2, !P0 ;  /* 0x000000f20000780c */ /* 0x000fc60004721670 */
[----:B------:R3:W-:Y:S01]  /*e970*/  @!P6 STG.E.U8 desc[UR36][R4.64+0xe8], R21 ;  /* 0x0000e8150400e986 */ /* 0x0007e2000c101124 */
[----:B------:R-:W-:Y:S01]  /*e980*/  ISETP.LT.OR P6, PT, R0, 0xf1, !P2 ;  /* 0x000000f10000780c */ /* 0x000fe200057c1670 */
[-C--:B0-----:R-:W-:Y:S02]  /*e990*/  @!P3 IMAD R3, R161, R17.reuse, RZ ;  /* 0x00000011a103b224 */ /* 0x081fe400078e02ff */
[-C--:B--2---:R-:W-:Y:S02]  /*e9a0*/  @!P4 IMAD R13, R160, R17.reuse, RZ ;  /* 0x00000011a00dc224 */ /* 0x084fe400078e02ff */
[-C--:B-1----:R-:W-:Y:S01]  /*e9b0*/  @!P5 IMAD R15, R159, R17.reuse, RZ ;  /* 0x000000119f0fd224 */ /* 0x082fe200078e02ff */
[----:B------:R0:W-:Y:S01]  /*e9c0*/  @!P3 STG.E.U8 desc[UR36][R10.64+0xe8], R3 ;  /* 0x0000e8030a00b986 */ /* 0x0001e2000c101124 */
[----:B------:R-:W-:Y:S02]  /*e9d0*/  ISETP.LT.OR P3, PT, R0, 0xf2, !P2 ;  /* 0x000000f20000780c */ /* 0x000fe40005761670 */
[-C--:B---3--:R-:W-:Y:S01]  /*e9e0*/  @!P1 IMAD R21, R158, R17.reuse, RZ ;  /* 0x000000119e159224 */ /* 0x088fe200078e02ff */
[----:B------:R1:W-:Y:S03]  /*e9f0*/  @!P4 STG.E.U8 desc[UR36][R10.64+0xe9], R13 ;  /* 0x0000e90d0a00c986 */ /* 0x0003e6000c101124 */
[----:B------:R-:W-:Y:S01]  /*ea00*/  @!P6 IMAD R23, R157, R17, RZ ;  /* 0x000000119d17e224 */ /* 0x000fe200078e02ff */
[C---:B------:R-:W-:Y:S01]  /*ea10*/  ISETP.LT.OR P4, PT, R0.reuse, 0xf9, !P0 ;  /* 0x000000f90000780c */ /* 0x040fe20004781670 */
[----:B------:R-:W-:Y:S01]  /*ea20*/  @!P1 STG.E.U8 desc[UR36][R4.64+0xf1], R21 ;  /* 0x0000f11504009986 */ /* 0x000fe2000c101124 */
[----:B------:R-:W-:-:S02]  /*ea30*/  ISETP.LT.OR P0, PT, R0, 0xfa, !P0 ;  /* 0x000000fa0000780c */ /* 0x000fc40004701670 */
[----:B------:R-:W-:Y:S01]  /*ea40*/  ISETP.GE.AND P1, PT, R154, 0x81, PT ;  /* 0x000000819a00780c */ /* 0x000fe20003f26270 */
[----:B------:R2:W-:Y:S01]  /*ea50*/  @!P5 STG.E.U8 desc[UR36][R4.64+0xf0], R15 ;  /* 0x0000f00f0400d986 */ /* 0x0005e2000c101124 */
[C---:B------:R-:W-:Y:S02]  /*ea60*/  ISETP.LT.OR P5, PT, R0.reuse, 0xf9, !P2 ;  /* 0x000000f90000780c */ /* 0x040fe400057a1670 */
[C---:B------:R-:W-:Y:S01]  /*ea70*/  ISETP.LT.OR P2, PT, R0.reuse, 0xfa, !P2 ;  /* 0x000000fa0000780c */ /* 0x040fe20005741670 */
[----:B------:R3:W-:Y:S01]  /*ea80*/  @!P6 STG.E.U8 desc[UR36][R10.64+0xf0], R23 ;  /* 0x0000f0170a00e986 */ /* 0x0007e2000c101124 */
[----:B------:R-:W-:Y:S01]  /*ea90*/  ISETP.LT.OR P6, PT, R0, 0x1, !P1 ;  /* 0x000000010000780c */ /* 0x000fe20004fc1670 */
[-C--:B0-----:R-:W-:Y:S02]  /*eaa0*/  @!P3 IMAD R3, R156, R17.reuse, RZ ;  /* 0x000000119c03b224 */ /* 0x081fe400078e02ff */
[-C--:B-1----:R-:W-:Y:S02]  /*eab0*/  @!P4 IMAD R13, R152, R17.reuse, RZ ;  /* 0x00000011980dc224 */ /* 0x082fe400078e02ff */
[----:B------:R-:W-:Y:S01]  /*eac0*/  @!P0 IMAD R153, R22, R17, RZ ;  /* 0x0000001116998224 */ /* 0x000fe200078e02ff */
[----:B------:R0:W-:Y:S01]  /*ead0*/  @!P3 STG.E.U8 desc[UR36][R10.64+0xf1], R3 ;  /* 0x0000f1030a00b986 */ /* 0x0001e2000c101124 */
[----:B------:R-:W-:-:S02]  /*eae0*/  ISETP.GE.AND P3, PT, R154, 0x89, PT ;  /* 0x000000899a00780c */ /* 0x000fc40003f66270 */
[-C--:B--2---:R-:W-:Y:S02]  /*eaf0*/  @!P5 IMAD R15, R20, R17.reuse, RZ ;  /* 0x00000011140fd224 */ /* 0x084fe400078e02ff */
[-C--:B------:R-:W-:Y:S01]  /*eb00*/  @!P2 IMAD R21, R14, R17.reuse, RZ ;  /* 0x000000110e15a224 */ /* 0x080fe200078e02ff */
[----:B------:R-:W-:Y:S01]  /*eb10*/  @!P0 STG.E.U8 desc[UR36][R4.64+0xf9], R153 ;  /* 0x0000f99904008986 */ /* 0x000fe2000c101124 */
[----:B---3--:R-:W-:Y:S01]  /*eb20*/  @!P6 IMAD R23, R24, R17, RZ ;  /* 0x000000111817e224 */ /* 0x008fe200078e02ff */
[C---:B------:R-:W-:Y:S02]  /*eb30*/  ISETP.LT.OR P0, PT, R0.reuse, 0x2, !P1 ;  /* 0x000000020000780c */ /* 0x040fe40004f01670 */
[----:B------:R1:W-:Y:S01]  /*eb40*/  @!P4 STG.E.U8 desc[UR36][R4.64+0xf8], R13 ;  /* 0x0000f80d0400c986 */ /* 0x0003e2000c101124 */
[----:B------:R-:W-:-:S03]  /*eb50*/  ISETP.LT.OR P4, PT, R0, 0x1, !P3 ;  /* 0x000000010000780c */ /* 0x000fc60005f81670 */
[----:B------:R-:W-:Y:S01]  /*eb60*/  @!P5 STG.E.U8 desc[UR36][R10.64+0xf8], R15 ;  /* 0x0000f80f0a00d986 */ /* 0x000fe2000c101124 */
[----:B------:R-:W-:-:S03]  /*eb70*/  ISETP.LT.OR P5, PT, R0, 0x2, !P3 ;  /* 0x000000020000780c */ /* 0x000fc60005fa1670 */
[----:B------:R-:W-:Y:S01]  /*eb80*/  @!P2 STG.E.U8 desc[UR36][R10.64+0xf9], R21 ;  /* 0x0000f9150a00a986 */ /* 0x000fe2000c101124 */
[----:B------:R-:W-:-:S03]  /*eb90*/  ISETP.LT.OR P2, PT, R0, 0x9, !P1 ;  /* 0x000000090000780c */ /* 0x000fc60004f41670 */
[----:B------:R-:W-:Y:S01]  /*eba0*/  @!P6 STG.E.U8 desc[UR36][R6.64], R23 ;  /* 0x000000170600e986 */ /* 0x000fe2000c101124 */
[----:B------:R-:W-:Y:S01]  /*ebb0*/  ISETP.LT.OR P6, PT, R0, 0xa, !P1 ;  /* 0x0000000a0000780c */ /* 0x000fe20004fc1670 */
[-C--:B------:R-:W-:Y:S02]  /*ebc0*/  @!P0 IMAD R25, R25, R17.reuse, RZ ;  /* 0x0000001119198224 */ /* 0x080fe400078e02ff */
[-C--:B0-----:R-:W-:Y:S02]  /*ebd0*/  @!P4 IMAD R3, R26, R17.reuse, RZ ;  /* 0x000000111a03c224 */ /* 0x081fe400078e02ff */
[-C--:B------:R-:W-:Y:S01]  /*ebe0*/  @!P5 IMAD R27, R27, R17.reuse, RZ ;  /* 0x000000111b1bd224 */ /* 0x080fe200078e02ff */
[----:B------:R-:W-:Y:S03]  /*ebf0*/  @!P0 STG.E.U8 desc[UR36][R6.64+0x1], R25 ;  /* 0x0000011906008986 */ /* 0x000fe6000c101124 */
[----:B-1----:R-:W-:Y:S01]  /*ec00*/  @!P2 IMAD R5, R28, R17, RZ ;  /* 0x000000111c05a224 */ /* 0x002fe200078e02ff */
[----:B------:R0:W-:Y:S01]  /*ec10*/  @!P4 STG.E.U8 desc[UR36][R8.64], R3 ;  /* 0x000000030800c986 */ /* 0x0001e2000c101124 */
[----:B------:R-:W-:-:S02]  /*ec20*/  ISETP.LT.OR P0, PT, R0, 0xa, !P3 ;  /* 0x0000000a0000780c */ /* 0x000fc40005f01670 */
[----:B------:R-:W-:Y:S01]  /*ec30*/  @!P6 IMAD R29, R29, R17, RZ ;  /* 0x000000111d1de224 */ /* 0x000fe200078e02ff */
[C---:B------:R-:W-:Y:S01]  /*ec40*/  ISETP.LT.OR P4, PT, R0.reuse, 0x9, !P3 ;  /* 0x000000090000780c */ /* 0x040fe20005f81670 */
[----:B------:R-:W-:Y:S01]  /*ec50*/  @!P5 STG.E.U8 desc[UR36][R8.64+0x1], R27 ;  /* 0x0000011b0800d986 */ /* 0x000fe2000c101124 */
[----:B------:R-:W-:-:S03]  /*ec60*/  ISETP.LT.OR P5, PT, R0, 0x11, !P1 ;  /* 0x000000110000780c */ /* 0x000fc60004fa1670 */
[----:B------:R1:W-:Y:S01]  /*ec70*/  @!P2 STG.E.U8 desc[UR36][R6.64+0x8], R5 ;  /* 0x000008050600a986 */ /* 0x0003e2000c101124 */
[----:B------:R-:W-:-:S03]  /*ec80*/  ISETP.LT.OR P2, PT, R0, 0x12, !P1 ;  /* 0x000000120000780c */ /* 0x000fc60004f41670 */
[----:B------:R-:W-:Y:S01]  /*ec90*/  @!P6 STG.E.U8 desc[UR36][R6.64+0x9], R29 ;  /* 0x0000091d0600e986 */ /* 0x000fe2000c101124 */
[----:B------:R-:W-:Y:S01]  /*eca0*/  ISETP.LT.OR P6, PT, R0, 0x11, !P3 ;  /* 0x000000110000780c */ /* 0x000fe20005fc1670 */
[-C--:B------:R-:W-:Y:S02]  /*ecb0*/  @!P0 IMAD R31, R31, R17.reuse, RZ ;  /* 0x000000111f1f8224 */ /* 0x080fe400078e02ff */
[-C--:B0-----:R-:W-:Y:S02]  /*ecc0*/  @!P4 IMAD R3, R30, R17.reuse, RZ ;  /* 0x000000111e03c224 */ /* 0x081fe400078e02ff */
[-C--:B------:R-:W-:Y:S01]  /*ecd0*/  @!P5 IMAD R11, R32, R17.reuse, RZ ;  /* 0x00000011200bd224 */ /* 0x080fe200078e02ff */
[----:B------:R-:W-:Y:S03]  /*ece0*/  @!P0 STG.E.U8 desc[UR36][R8.64+0x9], R31 ;  /* 0x0000091f08008986 */ /* 0x000fe6000c101124 */
[----:B------:R-:W-:Y:S01]  /*ecf0*/  @!P2 IMAD R33, R33, R17, RZ ;  /* 0x000000112121a224 */ /* 0x000fe200078e02ff */
[----:B------:R0:W-:Y:S01]  /*ed00*/  @!P4 STG.E.U8 desc[UR36][R8.64+0x8], R3 ;  /* 0x000008030800c986 */ /* 0x0001e2000c101124 */
[----:B------:R-:W-:-:S02]  /*ed10*/  ISETP.LT.OR P0, PT, R0, 0x12, !P3 ;  /* 0x000000120000780c */ /* 0x000fc40005f01670 */
[----:B-1----:R-:W-:Y:S01]  /*ed20*/  @!P6 IMAD R5, R34, R17, RZ ;  /* 0x000000112205e224 */ /* 0x002fe200078e02ff */
[C---:B------:R-:W-:Y:S01]  /*ed30*/  ISETP.LT.OR P4, PT, R0.reuse, 0x19, !P1 ;  /* 0x000000190000780c */ /* 0x040fe20004f81670 */
[----:B------:R-:W-:Y:S01]  /*ed40*/  @!P5 STG.E.U8 desc[UR36][R6.64+0x10], R11 ;  /* 0x0000100b0600d986 */ /* 0x000fe2000c101124 */
[----:B------:R-:W-:-:S03]  /*ed50*/  ISETP.LT.OR P5, PT, R0, 0x1a, !P1 ;  /* 0x0000001a0000780c */ /* 0x000fc60004fa1670 */
[----:B------:R-:W-:Y:S01]  /*ed60*/  @!P2 STG.E.U8 desc[UR36][R6.64+0x11], R33 ;  /* 0x000011210600a986 */ /* 0x000fe2000c101124 */
[----:B------:R-:W-:-:S03]  /*ed70*/  ISETP.LT.OR P2, PT, R0, 0x19, !P3 ;  /* 0x000000190000780c */ /* 0x000fc60005f41670 */
[----:B------:R1:W-:Y:S01]  /*ed80*/  @!P6 STG.E.U8 desc[UR36][R8.64+0x10], R5 ;  /* 0x000010050800e986 */ /* 0x0003e2000c101124 */
[----:B------:R-:W-:Y:S01]  /*ed90*/  ISETP.LT.OR P6, PT, R0, 0x1a, !P3 ;  /* 0x0000001a0000780c */ /* 0x000fe20005fc1670 */
[-C--:B------:R-:W-:Y:S02]  /*eda0*/  @!P0 IMAD R35, R35, R17.reuse, RZ ;  /* 0x0000001123238224 */ /* 0x080fe400078e02ff */
[-C--:B0-----:R-:W-:Y:S02]  /*edb0*/  @!P4 IMAD R3, R36, R17.reuse, RZ ;  /* 0x000000112403c224 */ /* 0x081fe400078e02ff */
[-C--:B------:R-:W-:Y:S01]  /*edc0*/  @!P5 IMAD R37, R37, R17.reuse, RZ ;  /* 0x000000112525d224 */ /* 0x080fe200078e02ff */
[----:B------:R-:W-:Y:S01]  /*edd0*/  @!P0 STG.E.U8 desc[UR36][R8.64+0x11], R35 ;  /* 0x0000112308008986 */ /* 0x000fe2000c101124 */
[----:B------:R-:W-:Y:S02]  /*ede0*/  ISETP.LT.OR P0, PT, R0, 0x22, !P1 ;  /* 0x000000220000780c */ /* 0x000fe40004f01670 */
[----:B-1----:R-:W-:-:S04]  /*edf0*/  @!P2 IMAD R5, R38, R17, RZ ;  /* 0x000000112605a224 */ /* 0x002fc800078e02ff */
[----:B------:R-:W-:Y:S01]  /*ee00*/  @!P6 IMAD R39, R39, R17, RZ ;  /* 0x000000112727e224 */ /* 0x000fe200078e02ff */
[----:B------:R0:W-:Y:S01]  /*ee10*/  @!P4 STG.E.U8 desc[UR36][R6.64+0x18], R3 ;  /* 0x000018030600c986 */ /* 0x0001e2000c101124 */
[----:B------:R-:W-:-:S03]  /*ee20*/  ISETP.LT.OR P4, PT, R0, 0x21, !P1 ;  /* 0x000000210000780c */ /* 0x000fc60004f81670 */
        /* <DEDUP_REMOVED lines=216> */
[-C--:B0-----:R-:W-:Y:S02]  /*fbb0*/  @!P4 IMAD R3, R110, R17.reuse, RZ ;  /* 0x000000116e03c224 */ /* 0x081fe400078e02ff */
[-C--:B------:R-:W-:Y:S02]  /*fbc0*/  @!P0 IMAD R111, R111, R17.reuse, RZ ;  /* 0x000000116f6f8224 */ /* 0x080fe400078e02ff */
[-C--:B------:R-:W-:Y:S01]  /*fbd0*/  @!P5 IMAD R11, R112, R17.reuse, RZ ;  /* 0x00000011700bd224 */ /* 0x080fe200078e02ff */
[----:B------:R0:W-:Y:S03]  /*fbe0*/  @!P4 STG.E.U8 desc[UR36][R8.64+0xa8], R3 ;  /* 0x0000a8030800c986 */ /* 0x0001e6000c101124 */
[-C--:B------:R-:W-:Y:S01]  /*fbf0*/  @!P2 IMAD R113, R113, R17.reuse, RZ ;  /* 0x000000117171a224 */ /* 0x080fe200078e02ff */
[----:B------:R-:W-:Y:S03]  /*fc00*/  @!P0 STG.E.U8 desc[UR36][R8.64+0xa9], R111 ;  /* 0x0000a96f08008986 */ /* 0x000fe6000c101124 */
[----:B-1----:R-:W-:Y:S01]  /*fc10*/  @!P6 IMAD R5, R114, R17, RZ ;  /* 0x000000117205e224 */ /* 0x002fe200078e02ff */
[C---:B------:R-:W-:Y:S01]  /*fc20*/  ISETP.LT.OR P0, PT, R0.reuse, 0xb2, !P3 ;  /* 0x000000b20000780c */ /* 0x040fe20005f01670 */
[----:B------:R-:W-:Y:S01]  /*fc30*/  @!P5 STG.E.U8 desc[UR36][R6.64+0xb0], R11 ;  /* 0x0000b00b0600d986 */ /* 0x000fe2000c101124 */
[----:B------:R-:W-:-:S02]  /*fc40*/  ISETP.LT.OR P5, PT, R0, 0xba, !P1 ;  /* 0x000000ba0000780c */ /* 0x000fc40004fa1670 */
[C---:B------:R-:W-:Y:S01]  /*fc50*/  ISETP.LT.OR P4, PT, R0.reuse, 0xb9, !P1 ;  /* 0x000000b90000780c */ /* 0x040fe20004f81670 */
[----:B------:R-:W-:Y:S01]  /*fc60*/  @!P2 STG.E.U8 desc[UR36][R6.64+0xb1], R113 ;  /* 0x0000b1710600a986 */ /* 0x000fe2000c101124 */
[----:B------:R-:W-:-:S03]  /*fc70*/  ISETP.LT.OR P2, PT, R0, 0xb9, !P3 ;  /* 0x000000b90000780c */ /* 0x000fc60005f41670 */
[----:B------:R1:W-:Y:S01]  /*fc80*/  @!P6 STG.E.U8 desc[UR36][R8.64+0xb0], R5 ;  /* 0x0000b0050800e986 */ /* 0x0003e2000c101124 */
[----:B------:R-:W-:-:S03]  /*fc90*/  ISETP.LT.OR P6, PT, R0, 0xba, !P3 ;  /* 0x000000ba0000780c */ /* 0x000fc60005fc1670 */
[-C--:B------:R-:W-:Y:S02]  /*fca0*/  @!P0 IMAD R115, R115, R17.reuse, RZ ;  /* 0x0000001173738224 */ /* 0x080fe400078e02ff */
[-C--:B------:R-:W-:Y:S02]  /*fcb0*/  @!P5 IMAD R117, R117, R17.reuse, RZ ;  /* 0x000000117575d224 */ /* 0x080fe400078e02ff */
[-C--:B0-----:R-:W-:Y:S01]  /*fcc0*/  @!P4 IMAD R3, R116, R17.reuse, RZ ;  /* 0x000000117403c224 */ /* 0x081fe200078e02ff */
[----:B------:R-:W-:Y:S01]  /*fcd0*/  @!P0 STG.E.U8 desc[UR36][R8.64+0xb1], R115 ;  /* 0x0000b17308008986 */ /* 0x000fe2000c101124 */
[----:B------:R-:W-:Y:S01]  /*fce0*/  ISETP.LT.OR P0, PT, R0, 0xc1, !P1 ;  /* 0x000000c10000780c */ /* 0x000fe20004f01670 */
[----:B-1----:R-:W-:-:S03]  /*fcf0*/  @!P2 IMAD R5, R118, R17, RZ ;  /* 0x000000117605a224 */ /* 0x002fc600078e02ff */
[----:B------:R-:W-:Y:S01]  /*fd00*/  @!P6 IMAD R119, R119, R17, RZ ;  /* 0x000000117777e224 */ /* 0x000fe200078e02ff */
[----:B------:R-:W-:Y:S01]  /*fd10*/  @!P5 STG.E.U8 desc[UR36][R6.64+0xb9], R117 ;  /* 0x0000b9750600d986 */ /* 0x000fe2000c101124 */
[----:B------:R-:W-:-:S03]  /*fd20*/  ISETP.LT.OR P5, PT, R0, 0xc2, !P1 ;  /* 0x000000c20000780c */ /* 0x000fc60004fa1670 */
[----:B------:R0:W-:Y:S01]  /*fd30*/  @!P4 STG.E.U8 desc[UR36][R6.64+0xb8], R3 ;  /* 0x0000b8030600c986 */ /* 0x0001e2000c101124 */
[----:B------:R-:W-:-:S03]  /*fd40*/  ISETP.LT.OR P4, PT, R0, 0xc1, !P3 ;  /* 0x000000c10000780c */ /* 0x000fc60005f81670 */
[----:B------:R-:W-:Y:S01]  /*fd50*/  @!P6 STG.E.U8 desc[UR36][R8.64+0xb9], R119 ;  /* 0x0000b9770800e986 */ /* 0x000fe2000c101124 */
[----:B------:R-:W-:-:S03]  /*fd60*/  ISETP.LT.OR P6, PT, R0, 0xc2, !P3 ;  /* 0x000000c20000780c */ /* 0x000fc60005fc1670 */
[----:B------:R1:W-:Y:S01]  /*fd70*/  @!P2 STG.E.U8 desc[UR36][R8.64+0xb8], R5 ;  /* 0x0000b8050800a986 */ /* 0x0003e2000c101124 */
[----:B------:R-:W-:Y:S01]  /*fd80*/  ISETP.LT.OR P2, PT, R0, 0xc9, !P1 ;  /* 0x000000c90000780c */ /* 0x000fe20004f41670 */
[-C--:B------:R-:W-:Y:S02]  /*fd90*/  @!P0 IMAD R11, R120, R17.reuse, RZ ;  /* 0x00000011780b8224 */ /* 0x080fe400078e02ff */
[-C--:B------:R-:W-:Y:S02]  /*fda0*/  @!P5 IMAD R121, R121, R17.reuse, RZ ;  /* 0x000000117979d224 */ /* 0x080fe400078e02ff */
[-C--:B0-----:R-:W-:Y:S01]  /*fdb0*/  @!P4 IMAD R3, R122, R17.reuse, RZ ;  /* 0x000000117a03c224 */ /* 0x081fe200078e02ff */
[----:B------:R0:W-:Y:S03]  /*fdc0*/  @!P0 STG.E.U8 desc[UR36][R6.64+0xc0], R11 ;  /* 0x0000c00b06008986 */ /* 0x0001e6000c101124 */
[-C--:B------:R-:W-:Y:S01]  /*fdd0*/  @!P6 IMAD R123, R123, R17.reuse, RZ ;  /* 0x000000117b7be224 */ /* 0x080fe200078e02ff */
[----:B------:R-:W-:Y:S01]  /*fde0*/  ISETP.LT.OR P0, PT, R0, 0xca, !P1 ;  /* 0x000000ca0000780c */ /* 0x000fe20004f01670 */
[----:B------:R-:W-:Y:S02]  /*fdf0*/  @!P5 STG.E.U8 desc[UR36][R6.64+0xc1], R121 ;  /* 0x0000c1790600d986 */ /* 0x000fe4000c101124 */
[----:B-1----:R-:W-:Y:S01]  /*fe00*/  @!P2 IMAD R5, R124, R17, RZ ;  /* 0x000000117c05a224 */ /* 0x002fe200078e02ff */
[C---:B------:R-:W-:Y:S01]  /*fe10*/  ISETP.LT.OR P5, PT, R0.reuse, 0xc9, !P3 ;  /* 0x000000c90000780c */ /* 0x040fe20005fa1670 */
[----:B------:R1:W-:Y:S01]  /*fe20*/  @!P4 STG.E.U8 desc[UR36][R8.64+0xc0], R3 ;  /* 0x0000c0030800c986 */ /* 0x0003e2000c101124 */
        /* <DEDUP_REMOVED lines=8> */
[----:B------:R-:W-:Y:S03]  /*feb0*/  @!P0 STG.E.U8 desc[UR36][R6.64+0xc9], R125 ;  /* 0x0000c97d06008986 */ /* 0x000fe6000c101124 */
[-C--:B-1----:R-:W-:Y:S01]  /*fec0*/  @!P6 IMAD R3, R128, R17.reuse, RZ ;  /* 0x000000118003e224 */ /* 0x082fe200078e02ff */
[----:B------:R0:W-:Y:S03]  /*fed0*/  @!P5 STG.E.U8 desc[UR36][R8.64+0xc8], R11 ;  /* 0x0000c80b0800d986 */ /* 0x0001e6000c101124 */
[----:B------:R-:W-:Y:S01]  /*fee0*/  @!P2 IMAD R129, R129, R17, RZ ;  /* 0x000000118181a224 */ /* 0x000fe200078e02ff */
[C---:B------:R-:W-:Y:S01]  /*fef0*/  ISETP.LT.OR P0, PT, R0.reuse, 0xd1, !P3 ;  /* 0x000000d10000780c */ /* 0x040fe20005f01670 */
[----:B------:R-:W-:Y:S01]  /*ff00*/  @!P4 STG.E.U8 desc[UR36][R8.64+0xc9], R127 ;  /* 0x0000c97f0800c986 */ /* 0x000fe2000c101124 */
[----:B------:R-:W-:-:S02]  /*ff10*/  ISETP.LT.OR P5, PT, R0, 0xd2, !P3 ;  /* 0x000000d20000780c */ /* 0x000fc40005fa1670 */
[C---:B------:R-:W-:Y:S01]  /*ff20*/  ISETP.LT.OR P4, PT, R0.reuse, 0xd9, !P1 ;  /* 0x000000d90000780c */ /* 0x040fe20004f81670 */
[----:B------:R1:W-:Y:S01]  /*ff30*/  @!P6 STG.E.U8 desc[UR36][R6.64+0xd0], R3 ;  /* 0x0000d0030600e986 */ /* 0x0003e2000c101124 */
[----:B------:R-:W-:-:S03]  /*ff40*/  ISETP.LT.OR P6, PT, R0, 0xda, !P1 ;  /* 0x000000da0000780c */ /* 0x000fc60004fc1670 */
[----:B------:R-:W-:Y:S01]  /*ff50*/  @!P2 STG.E.U8 desc[UR36][R6.64+0xd1], R129 ;  /* 0x0000d1810600a986 */ /* 0x000fe2000c101124 */
[----:B------:R-:W-:-:S03]  /*ff60*/  ISETP.LT.OR P2, PT, R0, 0xd9, !P3 ;  /* 0x000000d90000780c */ /* 0x000fc60005f41670 */
[-C--:B--2---:R-:W-:Y:S02]  /*ff70*/  @!P0 IMAD R5, R130, R17.reuse, RZ ;  /* 0x0000001182058224 */ /* 0x084fe400078e02ff */
[-C--:B------:R-:W-:Y:S02]  /*ff80*/  @!P5 IMAD R131, R131, R17.reuse, RZ ;  /* 0x000000118383d224 */ /* 0x080fe400078e02ff */
[-C--:B0-----:R-:W-:Y:S02]  /*ff90*/  @!P4 IMAD R11, R132, R17.reuse, RZ ;  /* 0x00000011840bc224 */ /* 0x081fe400078e02ff */
[-C--:B------:R-:W-:Y:S01]  /*ffa0*/  @!P6 IMAD R133, R133, R17.reuse, RZ ;  /* 0x000000118585e224 */ /* 0x080fe200078e02ff */
[----:B------:R0:W-:Y:S03]  /*ffb0*/  @!P0 STG.E.U8 desc[UR36][R8.64+0xd0], R5 ;  /* 0x0000d00508008986 */ /* 0x0001e6000c101124 */
[----:B-1----:R-:W-:Y:S01]  /*ffc0*/  @!P2 IMAD R3, R134, R17, RZ ;  /* 0x000000118603a224 */ /* 0x002fe200078e02ff */
[----:B------:R-:W-:Y:S01]  /*ffd0*/  @!P5 STG.E.U8 desc[UR36][R8.64+0xd1], R131 ;  /* 0x0000d1830800d986 */ /* 0x000fe2000c101124 */
[----:B------:R-:W-:-:S02]  /*ffe0*/  ISETP.LT.OR P0, PT, R0, 0xda, !P3 ;  /* 0x000000da0000780c */ /* 0x000fc40005f01670 */
        /* <DEDUP_REMOVED lines=14> */
[----:B------:R-:W-:Y:S01]  /*100d0*/  @!P4 STG.E.U8 desc[UR36][R6.64+0xe1], R137 ;  /* 0x0000e1890600c986 */ /* 0x000fe2000c101124 */
[----:B------:R-:W-:-:S02]  /*100e0*/  ISETP.LT.OR P0, PT, R0, 0xe9, !P1 ;  /* 0x000000e90000780c */ /* 0x000fc40004f01670 */
[C---:B------:R-:W-:Y:S01]  /*100f0*/  ISETP.LT.OR P4, PT, R0.reuse, 0xea, !P1 ;  /* 0x000000ea0000780c */ /* 0x040fe20004f81670 */
[----:B------:R1:W-:Y:S01]  /*10100*/  @!P6 STG.E.U8 desc[UR36][R8.64+0xe0], R11 ;  /* 0x0000e00b0800e986 */ /* 0x0003e2000c101124 */
[C---:B------:R-:W-:Y:S02]  /*10110*/  ISETP.LT.OR P6, PT, R0.reuse, 0xe9, !P3 ;  /* 0x000000e90000780c */ /* 0x040fe40005fc1670 */
[C---:B------:R-:W-:Y:S01]  /*10120*/  ISETP.LT.OR P5, PT, R0.reuse, 0xea, !P3 ;  /* 0x000000ea0000780c */ /* 0x040fe20005fa1670 */
[----:B------:R-:W-:Y:S01]  /*10130*/  @!P2 STG.E.U8 desc[UR36][R8.64+0xe1], R139 ;  /* 0x0000e18b0800a986 */ /* 0x000fe2000c101124 */
[----:B------:R-:W-:-:S05]  /*10140*/  ISETP.LT.OR P2, PT, R0, 0xf1, !P1 ;  /* 0x000000f10000780c */ /* 0x000fca0004f41670 */
[-C--:B--2---:R-:W-:Y:S02]  /*10150*/  @!P0 IMAD R3, R140, R17.reuse, RZ ;  /* 0x000000118c038224 */ /* 0x084fe400078e02ff */
[-C--:B------:R-:W-:Y:S02]  /*10160*/  @!P4 IMAD R141, R141, R17.reuse, RZ ;  /* 0x000000118d8dc224 */ /* 0x080fe400078e02ff */
[-C--:B0-----:R-:W-:Y:S02]  /*10170*/  @!P6 IMAD R5, R142, R17.reuse, RZ ;  /* 0x000000118e05e224 */ /* 0x081fe400078e02ff */
[-C--:B------:R-:W-:Y:S02]  /*10180*/  @!P5 IMAD R143, R143, R17.reuse, RZ ;  /* 0x000000118f8fd224 */ /* 0x080fe400078e02ff */
[----:B-1----:R-:W-:Y:S01]  /*10190*/  @!P2 IMAD R11, R144, R17, RZ ;  /* 0x00000011900ba224 */ /* 0x002fe200078e02ff */
[----:B------:R0:W-:Y:S01]  /*101a0*/  @!P0 STG.E.U8 desc[UR36][R6.64+0xe8], R3 ;  /* 0x0000e80306008986 */ /* 0x0001e2000c101124 */
[----:B------:R-:W-:-:S03]  /*101b0*/  ISETP.LT.OR P0, PT, R0, 0xf2, !P1 ;  /* 0x000000f20000780c */ /* 0x000fc60004f01670 */
[----:B------:R-:W-:Y:S01]  /*101c0*/  @!P4 STG.E.U8 desc[UR36][R6.64+0xe9], R141 ;  /* 0x0000e98d0600c986 */ /* 0x000fe2000c101124 */
[----:B------:R-:W-:-:S03]  /*101d0*/  ISETP.LT.OR P4, PT, R0, 0xf1, !P3 ;  /* 0x000000f10000780c */ /* 0x000fc60005f81670 */
[----:B------:R-:W-:Y:S01]  /*101e0*/  @!P6 STG.E.U8 desc[UR36][R8.64+0xe8], R5 ;  /* 0x0000e8050800e986 */ /* 0x000fe2000c101124 */
[----:B------:R-:W-:-:S03]  /*101f0*/  ISETP.LT.OR P6, PT, R0, 0xf2, !P3 ;  /* 0x000000f20000780c */ /* 0x000fc60005fc1670 */
[----:B------:R-:W-:Y:S01]  /*10200*/  @!P5 STG.E.U8 desc[UR36][R8.64+0xe9], R143 ;  /* 0x0000e98f0800d986 */ /* 0x000fe2000c101124 */
[----:B------:R-:W-:-:S03]  /*10210*/  ISETP.LT.OR P5, PT, R0, 0xf9, !P3 ;  /* 0x000000f90000780c */ /* 0x000fc60005fa1670 */
[----:B------:R1:W-:Y:S01]  /*10220*/  @!P2 STG.E.U8 desc[UR36][R6.64+0xf0], R11 ;  /* 0x0000f00b0600a986 */ /* 0x0003e2000c101124 */
[C---:B------:R-:W-:Y:S02]  /*10230*/  ISETP.LT.OR P2, PT, R0.reuse, 0xf9, !P1 ;  /* 0x000000f90000780c */ /* 0x040fe40004f41670 */
[C---:B------:R-:W-:Y:S02]  /*10240*/  ISETP.LT.OR P1, PT, R0.reuse, 0xfa, !P1 ;  /* 0x000000fa0000780c */ /* 0x040fe40004f21670 */
[----:B------:R-:W-:Y:S01]  /*10250*/  ISETP.LT.OR P3, PT, R0, 0xfa, !P3 ;  /* 0x000000fa0000780c */ /* 0x000fe20005f61670 */
[-C--:B------:R-:W-:Y:S02]  /*10260*/  @!P0 IMAD R145, R145, R17.reuse, RZ ;  /* 0x0000001191918224 */ /* 0x080fe400078e02ff */
[-C--:B0-----:R-:W-:Y:S02]  /*10270*/  @!P4 IMAD R3, R146, R17.reuse, RZ ;  /* 0x000000119203c224 */ /* 0x081fe400078e02ff */
[----:B------:R-:W-:-:S02]  /*10280*/  @!P6 IMAD R147, R147, R17, RZ ;  /* 0x000000119393e224 */ /* 0x000fc400078e02ff */
[-C--:B-1----:R-:W-:Y:S02]  /*10290*/  @!P5 IMAD R11, R150, R17.reuse, RZ ;  /* 0x00000011960bd224 */ /* 0x082fe400078e02ff */
[-C--:B------:R-:W-:Y:S02]  /*102a0*/  @!P2 IMAD R5, R148, R17.reuse, RZ ;  /* 0x000000119405a224 */ /* 0x080fe400078e02ff */
[-C--:B------:R-:W-:Y:S02]  /*102b0*/  @!P1 IMAD R149, R149, R17.reuse, RZ ;  /* 0x0000001195959224 */ /* 0x080fe400078e02ff */
[----:B------:R-:W-:Y:S01]  /*102c0*/  @!P3 IMAD R151, R151, R17, RZ ;  /* 0x000000119797b224 */ /* 0x000fe200078e02ff */
[----:B------:R0:W-:Y:S04]  /*102d0*/  @!P0 STG.E.U8 desc[UR36][R6.64+0xf1], R145 ;  /* 0x0000f19106008986 */ /* 0x0001e8000c101124 */
[----:B------:R0:W-:Y:S04]  /*102e0*/  @!P4 STG.E.U8 desc[UR36][R8.64+0xf0], R3 ;  /* 0x0000f0030800c986 */ /* 0x0001e8000c101124 */
[----:B------:R0:W-:Y:S04]  /*102f0*/  @!P6 STG.E.U8 desc[UR36][R8.64+0xf1], R147 ;  /* 0x0000f1930800e986 */ /* 0x0001e8000c101124 */
[----:B------:R0:W-:Y:S04]  /*10300*/  @!P2 STG.E.U8 desc[UR36][R6.64+0xf8], R5 ;  /* 0x0000f8050600a986 */ /* 0x0001e8000c101124 */
[----:B------:R0:W-:Y:S04]  /*10310*/  @!P1 STG.E.U8 desc[UR36][R6.64+0xf9], R149 ;  /* 0x0000f99506009986 */ /* 0x0001e8000c101124 */
[----:B------:R0:W-:Y:S04]  /*10320*/  @!P5 STG.E.U8 desc[UR36][R8.64+0xf8], R11 ;  /* 0x0000f80b0800d986 */ /* 0x0001e8000c101124 */
[----:B------:R0:W-:Y:S02]  /*10330*/  @!P3 STG.E.U8 desc[UR36][R8.64+0xf9], R151 ;  /* 0x0000f9970800b986 */ /* 0x0001e4000c101124 */
.L_x_548:
[----:B------:R-:W-:Y:S05]  /*10340*/  BSYNC B0 ;  /* 0x0000000000007941 */ /* 0x000fea0003800000 */
.L_x_34:
[----:B0-----:R-:W2:Y:S04]  /*10350*/  LDL.LU R3, [R1+0x200] ;  /* 0x0002000001037983 */ /* 0x001ea80000300800 */
[----:B------:R-:W2:Y:S01]  /*10360*/  LDL.LU R2, [R1+0x204] ;  /* 0x0002040001027983 */ /* 0x000ea20000300800 */
[----:B------:R-:W-:Y:S01]  /*10370*/  ULDC UR4, c[0x0][0xc] ;  /* 0x0000030000047ab9 */ /* 0x000fe20000000800 */
[----:B------:R-:W-:Y:S01]  /*10380*/  ULDC UR5, c[0x0][0x10] ;  /* 0x0000040000057ab9 */ /* 0x000fe20000000800 */
[----:B------:R-:W2:Y:S01]  /*10390*/  LDC R5, c[0x0][0x14] ;  /* 0x00000500ff057b82 */ /* 0x000ea20000000800 */
[----:B------:R-:W-:Y:S01]  /*103a0*/  UIMAD.WIDE.U32 UR4, UR4, UR5, URZ ;  /* 0x00000005040472a5 */ /* 0x000fe2000f8e003f */
[----:B------:R-:W-:Y:S01]  /*103b0*/  PRMT R0, RZ, 0x7610, R0 ;  /* 0x00007610ff007816 */ /* 0x000fe20000000000 */
[----:B------:R-:W-:Y:S01]  /*103c0*/  UMOV UR41, 0xffffffff ;  /* 0xffffffff00297882 */ /* 0x000fe20000000000 */
[----:B------:R-:W-:-:S03]  /*103d0*/  UMOV UR43, 0xffffffff ;  /* 0xffffffff002b7882 */ /* 0x000fc60000000000 */
[----:B--2---:R-:W-:-:S04]  /*103e0*/  IMAD.WIDE.U32 R2, R5, UR4, R2 ;  /* 0x0000000405027c25 */ /* 0x004fc8000f8e0002 */
[----:B------:R-:W-:Y:S01]  /*103f0*/  IMAD R5, R5, UR5, RZ ;  /* 0x0000000505057c24 */ /* 0x000fe2000f8e02ff */
[----:B------:R-:W-:Y:S01]  /*10400*/  ULDC.64 UR4, c[0x0][0x650] ;  /* 0x0001940000047ab9 */ /* 0x000fe20000000a00 */
[----:B-1-3--:R-:W-:Y:S01]  /*10410*/  IMAD.MOV.U32 R6, RZ, RZ, R2 ;  /* 0x000000ffff067224 */ /* 0x00afe200078e0002 */
[----:B------:R-:W-:Y:S01]  /*10420*/  ISETP.GE.U32.AND P0, PT, R2, UR4, PT ;  /* 0x0000000402007c0c */ /* 0x000fe2000bf06070 */
[----:B------:R-:W-:-:S05]  /*10430*/  IMAD.IADD R4, R3, 0x1, R5 ;  /* 0x0000000103047824 */ /* 0x000fca00078e0205 */
[----:B------:R0:W-:Y:S01]  /*10440*/  STL [R1+0x200], R4 ;  /* 0x0002000401007387 */ /* 0x0001e20000100800 */
[----:B------:R-:W-:-:S03]  /*10450*/  ISETP.GE.U32.AND.EX P0, PT, R4, UR5, PT, P0 ;  /* 0x0000000504007c0c */ /* 0x000fc6000bf06100 */
[----:B------:R0:W-:Y:S10]  /*10460*/  STL [R1+0x204], R6 ;  /* 0x0002040601007387 */ /* 0x0001f40000100800 */
[----:B0-----:R-:W-:Y:S05]  /*10470*/  @P0 BRA `(.L_x_549) ;  /* 0x0000000400880947 */ /* 0x001fea0003800000 */
[----:B------:R-:W0:Y:S01]  /*10480*/  S2UR UR6, SR_CTAID.X ;  /* 0x00000000000679c3 */ /* 0x000e220000002500 */
[----:B------:R-:W-:Y:S01]  /*10490*/  ULDC.64 UR12, c[0x0][0x628] ;  /* 0x00018a00000c7ab9 */ /* 0x000fe20000000a00 */
[----:B------:R-:W-:Y:S01]  /*104a0*/  ULDC UR4, c[0x0][0x150] ;  /* 0x0000540000047ab9 */ /* 0x000fe20000000800 */
[----:B------:R-:W-:Y:S01]  /*104b0*/  ISETP.NE.U32.AND P0, PT, RZ, UR12, PT ;  /* 0x0000000cff007c0c */ /* 0x000fe2000bf05070 */
[----:B------:R-:W-:Y:S01]  /*104c0*/  ULDC UR15, c[0x0][0x630] ;  /* 0x00018c00000f7ab9 */ /* 0x000fe20000000800 */
[----:B------:R-:W-:Y:S01]  /*104d0*/  R2UR UR16, R6 ;  /* 0x00000000061072ca */ /* 0x000fe200000e0000 */
[----:B------:R-:W-:Y:S01]  /*104e0*/  ULDC UR19, c[0x0][0x154] ;  /* 0x0000550000137ab9 */ /* 0x000fe20000000800 */
[----:B------:R-:W-:Y:S01]  /*104f0*/  ISETP.NE.AND.EX P0, PT, RZ, UR13, PT, P0 ;  /* 0x0000000dff007c0c */ /* 0x000fe2000bf05300 */
[----:B------:R-:W1:Y:S01]  /*10500*/  S2UR UR18, SR_CTAID.Y ;  /* 0x00000000001279c3 */ /* 0x000e620000002600 */
[----:B------:R-:W-:Y:S02]  /*10510*/  R2UR UR17, R4 ;  /* 0x00000000041172ca */ /* 0x000fe400000e0000 */
[----:B------:R-:W-:-:S02]  /*10520*/  R2UR UR10, R6 ;  /* 0x00000000060a72ca */ /* 0x000fc400000e0000 */
[----:B------:R-:W-:Y:S02]  /*10530*/  R2UR UR11, R4 ;  /* 0x00000000040b72ca */ /* 0x000fe400000e0000 */
[----:B0-----:R-:W-:-:S05]  /*10540*/  I2FP.F32.U32 R0, UR6 ;  /* 0x0000000600007c45 */ /* 0x001fca0008201000 */
[----:B------:R-:W-:-:S04]  /*10550*/  FMUL R0, R0, UR4 ;  /* 0x0000000400007c20 */ /* 0x000fc80008400000 */
[----:B------:R0:W2:Y:S01]  /*10560*/  F2I.U32.TRUNC.NTZ R2, R0 ;  /* 0x0000000000027305 */ /* 0x0000a2000020f000 */
[----:B-1----:R-:W-:Y:S05]  /*10570*/  @!P0 BRA `(.L_x_550) ;  /* 0x0000000000308947 */ /* 0x002fea0003800000 */
        /* <DEDUP_REMOVED lines=12> */
.L_x_550:
[----:B------:R-:W-:Y:S01]  /*10640*/  USHF.R.U64 UR43, UR10, UR15, UR11 ;  /* 0x0000000f0a2b7299 */ /* 0x000fe2000800120b */
[----:B0-----:R-:W-:Y:S01]  /*10650*/  I2FP.F32.U32 R0, UR18 ;  /* 0x0000001200007c45 */ /* 0x001fe20008201000 */
[----:B------:R-:W-:Y:S02]  /*10660*/  USHF.R.U32.HI UR4, URZ, UR15, UR11 ;  /* 0x0000000f3f047299 */ /* 0x000fe4000801160b */
[----:B------:R-:W-:Y:S02]  /*10670*/  UIADD3 UR10, UP0, URZ, -UR43, URZ ;  /* 0x8000002b3f0a7290 */ /* 0x000fe4000ff1e03f */
[----:B------:R-:W-:Y:S01]  /*10680*/  FMUL R0, R0, UR19 ;  /* 0x0000001300007c20 */ /* 0x000fe20008400000 */
[----:B------:R-:W-:Y:S01]  /*10690*/  ULDC.64 UR12, c[0x0][0x620] ;  /* 0x00018800000c7ab9 */ /* 0x000fe20000000a00 */
[----:B------:R-:W-:Y:S01]  /*106a0*/  UIADD3.X UR4, URZ, ~UR4, URZ, UP0, !UPT ;  /* 0x800000043f047290 */ /* 0x000fe200087fe43f */
[----:B------:R-:W-:Y:S01]  /*106b0*/  UMOV UR8, UR16 ;  /* 0x0000001000087c82 */ /* 0x000fe20008000000 */
[----:B------:R-:W-:-:S02]  /*106c0*/  UMOV UR9, UR17 ;  /* 0x0000001100097c82 */ /* 0x000fc40008000000 */
[----:B------:R-:W-:Y:S01]  /*106d0*/  UIMAD UR4, UR4, UR12, URZ ;  /* 0x0000000c040472a4 */ /* 0x000fe2000f8e023f */
[----:B------:R-:W0:Y:S01]  /*106e0*/  F2I.U32.TRUNC.NTZ R0, R0 ;  /* 0x0000000000007305 */ /* 0x000e22000020f000 */
[----:B------:R-:W-:Y:S01]  /*106f0*/  UIMAD.WIDE.U32 UR8, UR10, UR12, UR8 ;  /* 0x0000000c0a0872a5 */ /* 0x000fe2000f8e0008 */
[----:B--2---:R-:W-:Y:S01]  /*10700*/  R2UR UR12, R2 ;  /* 0x00000000020c72ca */ /* 0x004fe200000e0000 */
[----:B------:R-:W-:Y:S01]  /*10710*/  UIMAD UR10, UR10, UR13, UR4 ;  /* 0x0000000d0a0a72a4 */ /* 0x000fe2000f8e0204 */
[----:B------:R-:W-:Y:S01]  /*10720*/  ULDC UR11, c[0x0][0x618] ;  /* 0x00018600000b7ab9 */ /* 0x000fe20000000800 */
[----:B------:R-:W-:Y:S02]  /*10730*/  ULDC UR21, c[0x0][0x658] ;  /* 0x0001960000157ab9 */ /* 0x000fe40000000800 */
[----:B------:R-:W-:Y:S01]  /*10740*/  UIADD3 UR9, UR9, UR10, URZ ;  /* 0x0000000a09097290 */ /* 0x000fe2000fffe03f */
[----:B------:R-:W-:Y:S01]  /*10750*/  UMOV UR15, 0xffffffff ;  /* 0xffffffff000f7882 */ /* 0x000fe20000000000 */
[----:B------:R-:W-:Y:S01]  /*10760*/  ULDC.64 UR4, c[0x0][0x640] ;  /* 0x0001900000047ab9 */ /* 0x000fe20000000a00 */
[----:B------:R-:W-:Y:S01]  /*10770*/  USHF.L.U32 UR15, UR15, UR21, URZ ;  /* 0x000000150f0f7299 */ /* 0x000fe2000800063f */
[----:B------:R-:W-:Y:S01]  /*10780*/  ISETP.NE.U32.AND P0, PT, RZ, UR4, PT ;  /* 0x00000004ff007c0c */ /* 0x000fe2000bf05070 */
[----:B------:R-:W-:-:S02]  /*10790*/  USHF.R.U64 UR16, UR8, UR11, UR9 ;  /* 0x0000000b08107299 */ /* 0x000fc40008001209 */
[----:B------:R-:W-:Y:S01]  /*107a0*/  USHF.R.U32.HI UR8, URZ, UR11, UR9 ;  /* 0x0000000b3f087299 */ /* 0x000fe20008011609 */
[----:B0-----:R-:W-:Y:S01]  /*107b0*/  R2UR UR14, R0 ;  /* 0x00000000000e72ca */ /* 0x001fe200000e0000 */
[----:B------:R-:W-:Y:S01]  /*107c0*/  ULDC UR17, c[0x0][0x608] ;  /* 0x0001820000117ab9 */ /* 0x000fe20000000800 */
[----:B------:R-:W-:Y:S01]  /*107d0*/  ULOP3.LUT UR42, URZ, UR15, URZ, 0x33, !UPT ;  /* 0x0000000f3f2a7292 */ /* 0x000fe2000f8e333f */
[----:B------:R-:W-:Y:S01]  /*107e0*/  ISETP.NE.AND.EX P0, PT, RZ, UR5, PT, P0 ;  /* 0x00000005ff007c0c */ /* 0x000fe2000bf05300 */
[----:B------:R-:W-:Y:S02]  /*107f0*/  USHF.R.U64 UR15, UR16, UR17, UR8 ;  /* 0x00000011100f7299 */ /* 0x000fe40008001208 */
[----:B------:R-:W-:Y:S02]  /*10800*/  USHF.R.U32.HI UR8, URZ, UR17, UR8 ;  /* 0x000000113f087299 */ /* 0x000fe40008011608 */
[----:B------:R-:W-:Y:S02]  /*10810*/  UIADD3 UR12, -UR12, URZ, URZ ;  /* 0x0000003f0c0c7290 */ /* 0x000fe4000fffe13f */
[----:B------:R-:W-:Y:S01]  /*10820*/  USHF.R.U64 UR17, UR15, UR21, UR8 ;  /* 0x000000150f117299 */ /* 0x000fe20008001208 */
[----:B------:R-:W-:Y:S01]  /*10830*/  UMOV UR19, 0x1 ;  /* 0x0000000100137882 */ /* 0x000fe20000000000 */
[----:B------:R-:W-:Y:S01]  /*10840*/  ULDC UR13, c[0x0][0x144] ;  /* 0x00005100000d7ab9 */ /* 0x000fe20000000800 */
[----:B------:R-:W-:Y:S01]  /*10850*/  ULDC UR7, c[0x0][0x600] ;  /* 0x0001800000077ab9 */ /* 0x000fe20000000800 */
[----:B------:R-:W-:-:S02]  /*10860*/  USHF.L.U32 UR24, UR19, UR21, URZ ;  /* 0x0000001513187299 */ /* 0x000fc4000800063f */
[----:B------:R-:W-:Y:S02]  /*10870*/  USHF.R.U32.HI UR8, URZ, UR21, UR8 ;  /* 0x000000153f087299 */ /* 0x000fe40008011608 */
[----:B------:R-:W-:Y:S02]  /*10880*/  UIMAD UR21, UR13, UR12, UR6 ;  /* 0x0000000c0d1572a4 */ /* 0x000fe4000f8e0206 */
[----:B------:R-:W-:Y:S02]  /*10890*/  UIADD3 UR20, UR7, -0x1, URZ ;  /* 0xffffffff07147890 */ /* 0x000fe4000fffe03f */
[----:B------:R-:W-:Y:S01]  /*108a0*/  UIADD3 UR19, -UR14, URZ, URZ ;  /* 0x0000003f0e137290 */ /* 0x000fe2000fffe13f */
[----:B------:R-:W-:Y:S01]  /*108b0*/  ULDC UR25, c[0x0][0x148] ;  /* 0x0000520000197ab9 */ /* 0x000fe20000000800 */
[----:B------:R-:W-:Y:S01]  /*108c0*/  ULDC UR22, c[0x0][0x648] ;  /* 0x0001920000167ab9 */ /* 0x000fe20000000800 */
[----:B------:R-:W-:Y:S01]  /*108d0*/  ULDC UR23, c[0x0][0x638] ;  /* 0x00018e0000177ab9 */ /* 0x000fe20000000800 */
        /* <DEDUP_REMOVED lines=14> */
.L_x_551:
[----:B------:R-:W-:Y:S01]  /*109c0*/  UISETP.NE.AND UP0, UPT, UR46, URZ, UPT ;  /* 0x0000003f2e00728c */ /* 0x000fe2000bf05270 */
[----:B------:R-:W-:Y:S01]  /*109d0*/  IMAD.MOV.U32 R0, RZ, RZ, 0x1 ;  /* 0x00000001ff007424 */ /* 0x000fe200078e00ff */
[----:B------:R-:W-:Y:S02]  /*109e0*/  USHF.R.U64 UR4, UR6, UR22, UR8 ;  /* 0x0000001606047299 */ /* 0x000fe40008001208 */
[----:B------:R-:W-:Y:S02]  /*109f0*/  ULOP3.LUT UR42, UR15, UR42, URZ, 0xc0, !UPT ;  /* 0x0000002a0f2a7292 */ /* 0x000fe4000f8ec03f */
[----:B------:R-:W-:Y:S02]  /*10a00*/  UIADD3 UR5, -UR4, URZ, URZ ;  /* 0x0000003f04057290 */ /* 0x000fe4000fffe13f */
[----:B------:R-:W-:Y:S02]  /*10a10*/  UIMAD UR42, UR24, UR4, UR42 ;  /* 0x00000004182a72a4 */ /* 0x000fe4000f8e022a */
[----:B------:R-:W-:-:S02]  /*10a20*/  ULOP3.LUT UR16, UR16, UR20, URZ, 0xc0, !UPT ;  /* 0x0000001410107292 */ /* 0x000fc4000f8ec03f */
[----:B------:R-:W-:Y:S02]  /*10a30*/  @UP0 UIMAD UR21, UR25, UR19, UR18 ;  /* 0x00000013191502a4 */ /* 0x000fe4000f8e0212 */
[----:B------:R-:W-:-:S03]  /*10a40*/  UIMAD UR4, UR5, UR23, UR17 ;  /* 0x00000017050472a4 */ /* 0x000fc6000f8e0211 */
[----:B------:R-:W-:Y:S01]  /*10a50*/  ULDC UR5, c[0x0][0x610] ;  /* 0x0001840000057ab9 */ /* 0x000fe20000000800 */
[----:B------:R-:W-:Y:S02]  /*10a60*/  UIMAD UR4, UR4, UR7, UR16 ;  /* 0x00000007040472a4 */ /* 0x000fe4000f8e0210 */
[----:B------:R-:W-:-:S04]  /*10a70*/  UIMAD UR42, UR42, UR5, UR21 ;  /* 0x000000052a2a72a4 */ /* 0x000fc8000f8e0215 */
[----:B------:R-:W-:Y:S02]  /*10a80*/  USEL UR41, UR4, UR42, !UP0 ;  /* 0x0000002a04297287 */ /* 0x000fe4000c000000 */
[----:B------:R-:W-:-:S12]  /*10a90*/  USEL UR42, UR42, UR4, !UP0 ;  /* 0x000000042a2a7287 */ /* 0x000fd8000c000000 */
.L_x_549:
[----:B------:R-:W-:-:S13]  /*10aa0*/  LOP3.LUT P0, RZ, R0, 0xff, RZ, 0xc0, !PT ;  /* 0x000000ff00ff7812 */ /* 0x000fda000780c0ff */
[----:B------:R-:W-:Y:S05]  /*10ab0*/  @P0 BRA `(.L_x_552) ;  /* 0xffffff0800340947 */ /* 0x000fea000383ffff */
[----:B------:R-:W-:Y:S05]  /*10ac0*/  EXIT ;  /* 0x000000000000794d */ /* 0x000fea0003800000 */
.L_x_7:
[----:B------:R-:W2:Y:S01]  /*10ad0*/  LDL R5, [R1+0x204] ;  /* 0x0002040001057983 */ /* 0x000ea20000100800 */
[----:B------:R-:W-:-:S03]  /*10ae0*/  ULDC.64 UR4, c[0x0][0x650] ;  /* 0x0001940000047ab9 */ /* 0x000fc60000000a00 */
[----:B------:R-:W3:Y:S01]  /*10af0*/  LDL R4, [R1+0x200] ;  /* 0x0002000001047983 */ /* 0x000ee20000100800 */
[----:B------:R-:W-:Y:S01]  /*10b00*/  PRMT R0, RZ, 0x7610, R0 ;  /* 0x00007610ff007816 */ /* 0x000fe20000000000 */
[----:B------:R-:W-:Y:S02]  /*10b10*/  IMAD.MOV.U32 R3, RZ, RZ, -0x1 ;  /* 0xffffffffff037424 */ /* 0x000fe400078e00ff */
[----:B------:R-:W-:Y:S02]  /*10b20*/  IMAD.MOV.U32 R2, RZ, RZ, -0x1 ;  /* 0xffffffffff027424 */ /* 0x000fe400078e00ff */
[----:B------:R-:W-:Y:S01]  /*10b30*/  IMAD.MOV.U32 R9, RZ, RZ, -0x1 ;  /* 0xffffffffff097424 */ /* 0x000fe200078e00ff */
[----:B--2---:R-:W-:-:S04]  /*10b40*/  ISETP.GE.U32.AND P0, PT, R5, UR4, PT ;  /* 0x0000000405007c0c */ /* 0x004fc8000bf06070 */
[----:B---3--:R-:W-:-:S13]  /*10b50*/  ISETP.GE.U32.AND.EX P0, PT, R4, UR5, PT, P0 ;  /* 0x0000000504007c0c */ /* 0x008fda000bf06100 */
        /* <DEDUP_REMOVED lines=21> */
.L_x_554:
[----:B------:R-:W-:Y:S01]  /*10cb0*/  USHF.R.U64 UR4, UR14, UR19, UR15 ;  /* 0x000000130e047299 */ /* 0x000fe2000800120f */
[----:B------:R-:W-:Y:S01]  /*10cc0*/  R2UR UR7, R4 ;  /* 0x00000000040772ca */ /* 0x000fe200000e0000 */
[----:B------:R-:W-:Y:S02]  /*10cd0*/  USHF.R.U32.HI UR5, URZ, UR19, UR15 ;  /* 0x000000133f057299 */ /* 0x000fe4000801160f */
[----:B------:R-:W-:Y:S01]  /*10ce0*/  UIADD3 UR13, UP0, URZ, -UR4, URZ ;  /* 0x800000043f0d7290 */ /* 0x000fe2000ff1e03f */
[----:B------:R-:W-:Y:S01]  /*10cf0*/  ULDC.64 UR14, c[0x0][0x620] ;  /* 0x00018800000e7ab9 */ /* 0x000fe20000000a00 */
[----:B------:R-:W-:Y:S02]  /*10d00*/  UMOV UR6, UR20 ;  /* 0x0000001400067c82 */ /* 0x000fe40008000000 */
[----:B------:R-:W-:Y:S02]  /*10d10*/  UIADD3.X UR5, URZ, ~UR5, URZ, UP0, !UPT ;  /* 0x800000053f057290 */ /* 0x000fe400087fe43f */
[----:B------:R-:W-:-:S02]  /*10d20*/  UISETP.NE.AND UP1, UPT, UR46, URZ, UPT ;  /* 0x0000003f2e00728c */ /* 0x000fc4000bf25270 */
[----:B------:R-:W-:Y:S02]  /*10d30*/  UIMAD UR5, UR5, UR14, URZ ;  /* 0x0000000e050572a4 */ /* 0x000fe4000f8e023f */
[----:B------:R-:W-:Y:S02]  /*10d40*/  UIMAD.WIDE.U32 UR6, UR13, UR14, UR6 ;  /* 0x0000000e0d0672a5 */ /* 0x000fe4000f8e0006 */
[----:B------:R-:W-:Y:S01]  /*10d50*/  UIMAD UR5, UR13, UR15, UR5 ;  /* 0x0000000f0d0572a4 */ /* 0x000fe2000f8e0205 */
[----:B------:R-:W-:Y:S02]  /*10d60*/  ULDC UR14, c[0x0][0x608] ;  /* 0x00018200000e7ab9 */ /* 0x000fe40000000800 */
[----:B------:R-:W-:Y:S01]  /*10d70*/  ULDC UR13, c[0x0][0x618] ;  /* 0x00018600000d7ab9 */ /* 0x000fe20000000800 */
[----:B------:R-:W-:Y:S01]  /*10d80*/  UIADD3 UR5, UR7, UR5, URZ ;  /* 0x0000000507057290 */ /* 0x000fe2000fffe03f */
[----:B------:R-:W-:Y:S01]  /*10d90*/  ULDC UR22, c[0x0][0x658] ;  /* 0x0001960000167ab9 */ /* 0x000fe20000000800 */
[----:B------:R-:W-:-:S02]  /*10da0*/  @UP1 UIMAD UR8, UR11, UR12, UR10 ;  /* 0x0000000c0b0812a4 */ /* 0x000fc4000f8e020a */
[----:B------:R-:W-:Y:S02]  /*10db0*/  USHF.R.U64 UR17, UR6, UR13, UR5 ;  /* 0x0000000d06117299 */ /* 0x000fe40008001205 */
[----:B------:R-:W-:Y:S01]  /*10dc0*/  USHF.R.U32.HI UR5, URZ, UR13, UR5 ;  /* 0x0000000d3f057299 */ /* 0x000fe20008011605 */
[----:B------:R-:W-:Y:S01]  /*10dd0*/  ULDC.64 UR6, c[0x0][0x640] ;  /* 0x0001900000067ab9 */ /* 0x000fe20000000a00 */
[----:B------:R-:W-:Y:S01]  /*10de0*/  UMOV UR10, 0xffffffff ;  /* 0xffffffff000a7882 */ /* 0x000fe20000000000 */
[----:B------:R-:W-:Y:S01]  /*10df0*/  ISETP.NE.U32.AND P0, PT, RZ, UR6, PT ;  /* 0x00000006ff007c0c */ /* 0x000fe2000bf05070 */
[----:B------:R-:W-:Y:S02]  /*10e00*/  USHF.R.U64 UR18, UR17, UR14, UR5 ;  /* 0x0000000e11127299 */ /* 0x000fe40008001205 */
[----:B------:R-:W-:Y:S01]  /*10e10*/  USHF.R.U32.HI UR5, URZ, UR14, UR5 ;  /* 0x0000000e3f057299 */ /* 0x000fe20008011605 */
[----:B------:R-:W-:Y:S01]  /*10e20*/  ISETP.NE.AND.EX P0, PT, RZ, UR7, PT, P0 ;  /* 0x00000007ff007c0c */ /* 0x000fe2000bf05300 */
[----:B------:R-:W-:-:S02]  /*10e30*/  USHF.L.U32 UR11, UR10, UR22, URZ ;  /* 0x000000160a0b7299 */ /* 0x000fc4000800063f */
[----:B------:R-:W-:Y:S01]  /*10e40*/  USHF.R.U64 UR19, UR18, UR22, UR5 ;  /* 0x0000001612137299 */ /* 0x000fe20008001205 */
[----:B------:R-:W-:Y:S01]  /*10e50*/  ULDC UR20, c[0x0][0x600] ;  /* 0x0001800000147ab9 */ /* 0x000fe20000000800 */
[----:B------:R-:W-:Y:S02]  /*10e60*/  USHF.R.U32.HI UR10, URZ, UR22, UR5 ;  /* 0x000000163f0a7299 */ /* 0x000fe40008011605 */
[----:B------:R-:W-:Y:S02]  /*10e70*/  UIADD3 UR21, UR20, -0x1, URZ ;  /* 0xffffffff14157890 */ /* 0x000fe4000fffe03f */
[----:B------:R-:W-:Y:S01]  /*10e80*/  ULOP3.LUT UR26, URZ, UR11, URZ, 0x33, !UPT ;  /* 0x0000000b3f1a7292 */ /* 0x000fe2000f8e333f */
        /* <DEDUP_REMOVED lines=17> */
.L_x_555:
[----:B------:R-:W-:Y:S01]  /*10fa0*/  USHF.R.U64 UR6, UR5, UR23, UR10 ;  /* 0x0000001705067299 */ /* 0x000fe2000800120a */
[----:B------:R-:W-:Y:S01]  /*10fb0*/  IMAD.MOV.U32 R0, RZ, RZ, 0x1 ;  /* 0x00000001ff007424 */ /* 0x000fe200078e00ff */
[----:B------:R-:W-:Y:S01]  /*10fc0*/  USHF.L.U32 UR25, UR25, UR22, URZ ;  /* 0x0000001619197299 */ /* 0x000fe2000800063f */
[----:B------:R-:W-:Y:S01]  /*10fd0*/  IMAD.U32 R9, RZ, RZ, UR4 ;  /* 0x00000004ff097e24 */ /* 0x000fe2000f8e00ff */
[----:B------:R-:W-:Y:S02]  /*10fe0*/  ULOP3.LUT UR5, UR18, UR26, URZ, 0xc0, !UPT ;  /* 0x0000001a12057292 */ /* 0x000fe4000f8ec03f */
[----:B------:R-:W-:Y:S02]  /*10ff0*/  UIADD3 UR7, -UR6, URZ, URZ ;  /* 0x0000003f06077290 */ /* 0x000fe4000fffe13f */
[----:B------:R-:W-:Y:S02]  /*11000*/  UIMAD UR6, UR25, UR6, UR5 ;  /* 0x00000006190672a4 */ /* 0x000fe4000f8e0205 */
[----:B------:R-:W-:-:S02]  /*11010*/  ULOP3.LUT UR17, UR17, UR21, URZ, 0xc0, !UPT ;  /* 0x0000001511117292 */ /* 0x000fc4000f8ec03f */
[----:B------:R-:W-:Y:S02]  /*11020*/  UIMAD UR5, UR7, UR24, UR19 ;  /* 0x00000018070572a4 */ /* 0x000fe4000f8e0213 */
[----:B------:R-:W-:Y:S01]  /*11030*/  UISETP.NE.AND UP0, UPT, UR46, URZ, UPT ;  /* 0x0000003f2e00728c */ /* 0x000fe2000bf05270 */
[----:B------:R-:W-:Y:S01]  /*11040*/  ULDC UR7, c[0x0][0x610] ;  /* 0x0001840000077ab9 */ /* 0x000fe20000000800 */
[----:B------:R-:W-:Y:S02]  /*11050*/  UIMAD UR5, UR5, UR20, UR17 ;  /* 0x00000014050572a4 */ /* 0x000fe4000f8e0211 */
[----:B------:R-:W-:-:S04]  /*11060*/  UIMAD UR8, UR6, UR7, UR8 ;  /* 0x00000007060872a4 */ /* 0x000fc8000f8e0208 */
[----:B------:R-:W-:Y:S02]  /*11070*/  USEL UR6, UR5, UR8, !UP0 ;  /* 0x0000000805067287 */ /* 0x000fe4000c000000 */
[----:B------:R-:W-:-:S04]  /*11080*/  USEL UR8, UR8, UR5, !UP0 ;  /* 0x0000000508087287 */ /* 0x000fc8000c000000 */
[----:B------:R-:W-:Y:S02]  /*11090*/  IMAD.U32 R2, RZ, RZ, UR6 ;  /* 0x00000006ff027e24 */ /* 0x000fe4000f8e00ff */
[----:B------:R-:W-:-:S07]  /*110a0*/  IMAD.U32 R3, RZ, RZ, UR8 ;  /* 0x00000008ff037e24 */ /* 0x000fce000f8e00ff */
.L_x_553:
[----:B------:R-:W-:-:S08]  /*110b0*/  NOP ;  /* 0x0000000000007918 */ /* 0x000fd00000000000 */
[----:B0-----:R-:W0:-:S00]  /*110c0*/  USETMAXREG.DEALLOC.CTAPOOL 0x18 ;  /* 0x00000018000079c8 */ /* 0x001e0000080e0500 */
[----:B------:R-:W-:-:S13]  /*110d0*/  ISETP.NE.AND P0, PT, RZ, UR9, PT ;  /* 0x00000009ff007c0c */ /* 0x000fda000bf05270 */
[----:B------:R-:W-:Y:S05]  /*110e0*/  @P0 EXIT ;  /* 0x000000000000094d */ /* 0x000fea0003800000 */
[----:B0-----:R-:W-:Y:S01]  /*110f0*/  LOP3.LUT P0, RZ, R0, 0xff, RZ, 0xc0, !PT ;  /* 0x000000ff00ff7812 */ /* 0x001fe2000780c0ff */
[----:B------:R-:W-:Y:S02]  /*11100*/  IMAD.MOV.U32 R0, RZ, RZ, 0x1 ;  /* 0x00000001ff007424 */ /* 0x000fe400078e00ff */
[----:B------:R-:W-:-:S10]  /*11110*/  IMAD.MOV.U32 R6, RZ, RZ, RZ ;  /* 0x000000ffff067224 */ /* 0x000fd400078e00ff */
[----:B------:R-:W-:Y:S05]  /*11120*/  @!P0 BRA `(.L_x_556) ;  /* 0x0000000c00788947 */ /* 0x000fea0003800000 */
[----:B------:R-:W0:Y:S01]  /*11130*/  S2UR UR7, SR_CgaCtaId ;  /* 0x00000000000779c3 */ /* 0x000e220000008800 */
[----:B------:R-:W-:Y:S01]  /*11140*/  ULDC UR4, c[0x0][0x28c] ;  /* 0x0000a30000047ab9 */ /* 0x000fe20000000800 */
[----:B------:R-:W-:Y:S01]  /*11150*/  ULDC UR5, c[0x0][0x600] ;  /* 0x0001800000057ab9 */ /* 0x000fe20000000800 */
[----:B------:R-:W-:Y:S01]  /*11160*/  UIADD3 UR11, UR4, 0x1f, URZ ;  /* 0x0000001f040b7890 */ /* 0x000fe2000fffe03f */
[----:B------:R-:W-:Y:S01]  /*11170*/  BSSY B0, `(.L_x_556) ;  /* 0x00000d9000007945 */ /* 0x000fe20003800000 */
[----:B------:R-:W-:Y:S01]  /*11180*/  ULDC UR9, c[0x0][0x658] ;  /* 0x0001960000097ab9 */ /* 0x000fe20000000800 */
[----:B------:R-:W-:Y:S01]  /*11190*/  UMOV UR10, 0xffffffff ;  /* 0xffffffff000a7882 */ /* 0x000fe20000000000 */
[----:B------:R-:W-:Y:S01]  /*111a0*/  UMOV UR12, 0x1 ;  /* 0x00000001000c7882 */ /* 0x000fe20000000000 */
[----:B------:R-:W-:Y:S01]  /*111b0*/  UIADD3 UR4, UR5, -0x1, URZ ;  /* 0xffffffff05047890 */ /* 0x000fe2000fffe03f */
[----:B------:R-:W-:Y:S01]  /*111c0*/  IMAD.MOV.U32 R8, RZ, RZ, 0x1 ;  /* 0x00000001ff087424 */ /* 0x000fe200078e00ff */
[----:B------:R-:W-:Y:S01]  /*111d0*/  USHF.L.U32 UR10, UR10, UR9, URZ ;  /* 0x000000090a0a7299 */ /* 0x000fe2000800063f */
[----:B------:R-:W-:Y:S01]  /*111e0*/  IMAD.MOV.U32 R0, RZ, RZ, 0x1 ;  /* 0x00000001ff007424 */ /* 0x000fe200078e00ff */
[----:B------:R-:W-:Y:S01]  /*111f0*/  USHF.L.U32 UR5, UR12, UR9, URZ ;  /* 0x000000090c057299 */ /* 0x000fe2000800063f */
[----:B------:R-:W-:Y:S01]  /*11200*/  IMAD.MOV.U32 R6, RZ, RZ, RZ ;  /* 0x000000ffff067224 */ /* 0x000fe200078e00ff */
[----:B------:R-:W-:Y:S01]  /*11210*/  USHF.R.S32.HI UR12, URZ, 0x1f, UR11 ;  /* 0x0000001f3f0c7899 */ /* 0x000fe2000801140b */
[----:B------:R-:W-:Y:S01]  /*11220*/  ULDC UR8, c[0x0][0xc] ;  /* 0x0000030000087ab9 */ /* 0x000fe20000000800 */
[----:B------:R-:W-:-:S02]  /*11230*/  ULDC UR9, c[0x0][0x10] ;  /* 0x0000040000097ab9 */ /* 0x000fc40000000800 */
[----:B------:R-:W-:Y:S02]  /*11240*/  ULEA.HI UR12, UR12, UR11, URZ, 0x5 ;  /* 0x0000000b0c0c7291 */ /* 0x000fe4000f8f283f */
[----:B------:R-:W-:Y:S02]  /*11250*/  UIMAD.WIDE.U32 UR8, UR8, UR9, URZ ;  /* 0x00000009080872a5 */ /* 0x000fe4000f8e003f */
[----:B------:R-:W-:Y:S02]  /*11260*/  USHF.R.S32.HI UR13, URZ, 0x5, UR12 ;  /* 0x000000053f0d7899 */ /* 0x000fe4000801140c */
[----:B0-----:R-:W-:Y:S02]  /*11270*/  USHF.L.U32 UR6, UR7, 0x7, URZ ;  /* 0x0000000707067899 */ /* 0x001fe4000800063f */
[----:B------:R-:W-:Y:S02]  /*11280*/  USHF.L.U32 UR7, UR7, 0xc, URZ ;  /* 0x0000000c07077899 */ /* 0x000fe4000800063f */
[----:B------:R-:W-:-:S02]  /*11290*/  ULOP3.LUT UR23, UR40, 0x2, URZ, 0xfc, !UPT ;  /* 0x0000000228177892 */ /* 0x000fc4000f8efc3f */
[----:B------:R-:W-:Y:S02]  /*112a0*/  ULOP3.LUT UR14, UR7, 0x1000, URZ, 0xc0, !UPT ;  /* 0x00001000070e7892 */ /* 0x000fe4000f8ec03f */
[----:B------:R-:W-:Y:S02]  /*112b0*/  ULOP3.LUT UR7, URZ, UR10, URZ, 0x33, !UPT ;  /* 0x0000000a3f077292 */ /* 0x000fe4000f8e333f */
[----:B------:R-:W-:Y:S01]  /*112c0*/  ULOP3.LUT UR6, UR6, 0x80, URZ, 0xc0, !UPT ;  /* 0x0000008006067892 */ /* 0x000fe2000f8ec03f */
[----:B------:R-:W-:Y:S01]  /*112d0*/  ULDC UR10, c[0x0][0x14] ;  /* 0x00000500000a7ab9 */ /* 0x000fe20000000800 */
[----:B------:R-:W-:Y:S02]  /*112e0*/  ULOP3.LUT UR14, UR14, 0x6100, URZ, 0xfc, !UPT ;  /* 0x000061000e0e7892 */ /* 0x000fe4000f8efc3f */
[----:B------:R-:W-:Y:S02]  /*112f0*/  UIMAD.WIDE.U32 UR24, UR8, UR10, URZ ;  /* 0x0000000a081872a5 */ /* 0x000fe4000f8e003f */
[----:B------:R-:W-:-:S02]  /*11300*/  UIMAD UR15, UR9, UR10, URZ ;  /* 0x0000000a090f72a4 */ /* 0x000fc4000f8e023f */
[----:B------:R-:W-:Y:S02]  /*11310*/  UIADD3 UR28, UR13, 0x1, URZ ;  /* 0x000000010d1c7890 */ /* 0x000fe4000fffe03f */
[----:B------:R-:W-:Y:S01]  /*11320*/  UIADD3 UR15, UR25, UR15, URZ ;  /* 0x0000000f190f7290 */ /* 0x000fe2000fffe03f */
[----:B------:R-:W-:-:S11]  /*11330*/  ULDC.64 UR26, c[0x0][0x198] ;  /* 0x00006600001a7ab9 */ /* 0x000fd60000000a00 */
.L_x_567:
[----:B------:R-:W-:-:S03]  /*11340*/  UMOV UR8, 0xffffffff ;  /* 0xffffffff00087882 */ /* 0x000fc60000000000 */
[----:B------:R-:W-:Y:S05]  /*11350*/  BRA.DIV UR8, `(.L_x_557) ;  /* 0x0000000e08b47947 */ /* 0x000fea000b800000 */
[----:B------:R-:W-:-:S13]  /*11360*/  ELECT P6, URZ, PT ;  /* 0x00000000003f782f */ /* 0x000fda00038c0000 */
.L_x_577:
[----:B------:R-:W0:Y:S01]  /*11370*/  LDC R4, c[0x0][0x28c] ;  /* 0x0000a300ff047b82 */ /* 0x000e220000000800 */
[----:B------:R-:W-:Y:S01]  /*11380*/  BSSY B1, `(.L_x_558) ;  /* 0x000003a000017945 */ /* 0x000fe20003800000 */
[----:B0-----:R-:W-:-:S13]  /*11390*/  ISETP.LT.OR P6, PT, R4, 0x1, !P6 ;  /* 0x000000010400780c */ /* 0x001fda00077c1670 */
[----:B------:R-:W-:Y:S05]  /*113a0*/  @P6 BRA `(.L_x_559) ;  /* 0x0000000000dc6947 */ /* 0x000fea0003800000 */
[----:B------:R-:W-:Y:S01]  /*113b0*/  LEA R2, R2, UR6, 0x8 ;  /* 0x0000000602027c11 */ /* 0x000fe2000f8e40ff */
[----:B------:R-:W-:Y:S02]  /*113c0*/  IMAD.SHL.U32 R3, R3, 0x100, RZ ;  /* 0x0000010003037824 */ /* 0x000fe400078e00ff */
[----:B------:R-:W-:Y:S02]  /*113d0*/  IMAD.MOV.U32 R13, RZ, RZ, RZ ;  /* 0x000000ffff0d7224 */ /* 0x000fe400078e00ff */
[----:B------:R-:W-:Y:S02]  /*113e0*/  IMAD.U32 R11, RZ, RZ, UR28 ;  /* 0x0000001cff0b7e24 */ /* 0x000fe4000f8e00ff */
[----:B------:R-:W-:Y:S02]  /*113f0*/  IMAD.MOV.U32 R4, RZ, RZ, R0 ;  /* 0x000000ffff047224 */ /* 0x000fe400078e0000 */
[----:B------:R-:W-:-:S07]  /*11400*/  IMAD.MOV.U32 R5, RZ, RZ, R6 ;  /* 0x000000ffff057224 */ /* 0x000fce00078e0006 */
.L_x_562:
[----:B------:R-:W0:Y:S01]  /*11410*/  S2R R10, SR_CgaCtaId ;  /* 0x00000000000a7919 */ /* 0x000e220000008800 */
[----:B------:R-:W-:Y:S01]  /*11420*/  MOV R7, 0x400 ;  /* 0x0000040000077802 */ /* 0x000fe20000000f00 */
[----:B------:R-:W1:Y:S03]  /*11430*/  S2R R15, SR_TID.X ;  /* 0x00000000000f7919 */ /* 0x000e660000002100 */
[----:B0-----:R-:W-:Y:S02]  /*11440*/  LEA R14, R10, R7, 0x18 ;  /* 0x000000070a0e7211 */ /* 0x001fe400078ec0ff */
[----:B------:R-:W-:Y:S02]  /*11450*/  SHF.L.U32 R7, R4, 0x1f, RZ ;  /* 0x0000001f04077819 */ /* 0x000fe400000006ff */
[----:B-1----:R-:W-:Y:S01]  /*11460*/  LOP3.LUT P1, RZ, R15, 0x7f, RZ, 0xc0, !PT ;  /* 0x0000007f0fff7812 */ /* 0x002fe2000782c0ff */
[----:B------:R-:W-:-:S04]  /*11470*/  IMAD R12, R5, 0x8, R14 ;  /* 0x00000008050c7824 */ /* 0x000fc800078e020e */
[----:B------:R-:W0:Y:S08]  /*11480*/  SYNCS.PHASECHK.TRANS64.TRYWAIT P0, [R12+URZ+0x18], R7 ;  /* 0x000018070c0075a7 */ /* 0x000e30000800017f */
[----:B------:R-:W1:Y:S01]  /*11490*/  @!P1 LDC R10, c[0x0][0x500] ;  /* 0x00014000ff0a9b82 */ /* 0x000e620000000800 */
[----:B0-----:R-:W-:Y:S05]  /*114a0*/  @!P0 BRA `(.L_x_560) ;  /* 0x0000000c00808947 */ /* 0x001fea0003800000 */
.L_x_578:
[----:B------:R-:W-:Y:S01]  /*114b0*/  UPRMT UR8, UR23, 0x9910, URZ ;  /* 0x0000991017087896 */ /* 0x000fe2000800003f */
[----:B-1----:R1:W-:Y:S03]  /*114c0*/  @!P1 SYNCS.ARRIVE.TRANS64 RZ, [R12+URZ], R10 ;  /* 0x0000000a0cff99a7 */ /* 0x0023e6000800003f */
[----:B------:R-:W-:-:S06]  /*114d0*/  UISETP.NE.AND UP0, UPT, UR8, 0x2, UPT ;  /* 0x000000020800788c */ /* 0x000fcc000bf05270 */
[----:B------:R-:W-:-:S13]  /*114e0*/  PLOP3.LUT P0, PT, PT, PT, UP0, 0x80, 0x0 ;  /* 0x000000000000781c */ /* 0x000fda0003f0f008 */
[----:B-1----:R-:W-:Y:S05]  /*114f0*/  @P0 BRA `(.L_x_561) ;  /* 0x0000000000040947 */ /* 0x002fea0003800000 */
[----:B------:R-:W-:Y:S01]  /*11500*/  BPT.TRAP 0x1 ;  /* 0x000000040000795c */ /* 0x000fe20000300000 */
.L_x_561:
[C---:B0-----:R-:W-:Y:S01]  /*11510*/  IMAD R7, R5.reuse, 0x2000, R14 ;  /* 0x0000200005077824 */ /* 0x041fe200078e020e */
[----:B------:R-:W-:Y:S01]  /*11520*/  R2UR UR11, R5 ;  /* 0x00000000050b72ca */ /* 0x000fe200000e0000 */
[----:B------:R-:W-:Y:S01]  /*11530*/  VIADD R11, R11, 0xffffffff ;  /* 0xffffffff0b0b7836 */ /* 0x000fe20000000000 */
[----:B------:R-:W-:Y:S01]  /*11540*/  R2UR UR20, R14 ;  /* 0x000000000e1472ca */ /* 0x000fe200000e0000 */
[----:B------:R-:W-:Y:S01]  /*11550*/  UIADD3 UR16, UP0, UR26, 0xf0, URZ ;  /* 0x000000f01a107890 */ /* 0x000fe2000ff1e03f */
[----:B------:R-:W-:Y:S01]  /*11560*/  R2UR UR8, R7 ;  /* 0x00000000070872ca */ /* 0x000fe200000e0000 */
[----:B------:R-:W-:Y:S01]  /*11570*/  UIADD3 UR30, UP1, UR26, 0x1f0, URZ ;  /* 0x000001f01a1e7890 */ /* 0x000fe2000ff3e03f */
[----:B------:R-:W-:Y:S01]  /*11580*/  R2UR UR21, R3 ;  /* 0x00000000031572ca */ /* 0x000fe200000e0000 */
[----:B------:R-:W-:Y:S01]  /*11590*/  UIADD3.X UR17, URZ, UR27, URZ, UP0, !UPT ;  /* 0x0000001b3f117290 */ /* 0x000fe200087fe43f */
[----:B------:R-:W-:Y:S01]  /*115a0*/  R2UR UR9, R12 ;  /* 0x000000000c0972ca */ /* 0x000fe200000e0000 */
[----:B------:R-:W-:Y:S01]  /*115b0*/  VIADD R5, R5, 0x1 ;  /* 0x0000000105057836 */ /* 0x000fe20000000000 */
[----:B------:R-:W-:Y:S01]  /*115c0*/  R2UR UR10, R13 ;  /* 0x000000000d0a72ca */ /* 0x000fe200000e0000 */
[----:B------:R-:W-:Y:S01]  /*115d0*/  UIADD3.X UR31, URZ, UR27, URZ, UP1, !UPT ;  /* 0x0000001b3f1f7290 */ /* 0x000fe20008ffe43f */
[----:B------:R-:W-:Y:S01]  /*115e0*/  R2UR UR12, R9 ;  /* 0x00000000090c72ca */ /* 0x000fe200000e0000 */
[----:B------:R-:W-:Y:S01]  /*115f0*/  ULEA UR11, UR11, UR14, 0xd ;  /* 0x0000000e0b0b7291 */ /* 0x000fe2000f8e683f */
[----:B------:R-:W-:Y:S01]  /*11600*/  R2UR UR22, R2 ;  /* 0x00000000021672ca */ /* 0x000fe200000e0000 */
[----:B------:R-:W-:Y:S01]  /*11610*/  UMOV UR18, 0x0 ;  /* 0x0000000000127882 */ /* 0x000fe20000000000 */
[----:B------:R-:W-:Y:S01]  /*11620*/  ISETP.GT.AND P1, PT, R11, 0x1, PT ;  /* 0x000000010b00780c */ /* 0x000fe20003f24270 */
[----:B------:R-:W-:Y:S01]  /*11630*/  UIADD3 UR8, UR8, 0x100, URZ ;  /* 0x0000010008087890 */ /* 0x000fe2000fffe03f */
[----:B------:R-:W-:Y:S01]  /*11640*/  ISETP.NE.AND P0, PT, R5, 0x3, PT ;  /* 0x000000030500780c */ /* 0x000fe20003f05270 */
[----:B------:R-:W-:Y:S01]  /*11650*/  UIADD3 UR20, UR20, UR11, URZ ;  /* 0x0000000b14147290 */ /* 0x000fe2000fffe03f */
[----:B------:R-:W-:Y:S01]  /*11660*/  VIADD R13, R13, 0x20 ;  /* 0x000000200d0d7836 */ /* 0x000fe20000000000 */
[----:B------:R-:W-:Y:S01]  /*11670*/  UMOV UR19, 0x10000000 ;  /* 0x1000000000137882 */ /* 0x000fe20000000000 */
[----:B------:R-:W-:Y:S01]  /*11680*/  UMOV UR11, UR21 ;  /* 0x00000015000b7c82 */ /* 0x000fe20008000000 */
[----:B------:R-:W-:Y:S01]  /*11690*/  UMOV UR29, 0x30000 ;  /* 0x00030000001d7882 */ /* 0x000fe20000000000 */
[----:B------:R-:W-:-:S02]  /*116a0*/  SEL R7, RZ, 0x1, P0 ;  /* 0x00000001ff077807 */ /* 0x000fc40000000000 */
[----:B------:R0:W-:Y:S01]  /*116b0*/  UTMALDG.3D [UR8], [UR16], desc[UR18] ;  /* 0x00001208100075b4 */ /* 0x0001e20008011000 */
[----:B------:R-:W-:Y:S02]  /*116c0*/  SEL R5, R5, RZ, P0 ;  /* 0x000000ff05057207 */ /* 0x000fe40000000000 */
[----:B------:R-:W-:Y:S01]  /*116d0*/  LOP3.LUT R4, R4, R7, RZ, 0x3c, !PT ;  /* 0x0000000704047212 */ /* 0x000fe200078e3cff */
[----:B0-----:R-:W-:Y:S01]  /*116e0*/  UMOV UR8, UR20 ;  /* 0x0000001400087c82 */ /* 0x001fe20008000000 */
[----:B------:R-:W-:Y:S02]  /*116f0*/  UMOV UR11, UR22 ;  /* 0x00000016000b7c82 */ /* 0x000fe40008000000 */
[----:B------:R0:W-:Y:S02]  /*11700*/  UTMALDG.3D.MULTICAST [UR8], [UR30], UR29, desc[UR18] ;  /* 0x000012081e0073b4 */ /* 0x0001e4000801181d */
[----:B0-----:R-:W-:Y:S05]  /*11710*/  @P1 BRA `(.L_x_562) ;  /* 0xfffffffc003c1947 */ /* 0x001fea000383ffff */
.L_x_559:
[----:B------:R-:W-:Y:S05]  /*11720*/  BSYNC B1 ;  /* 0x0000000000017941 */ /* 0x000fea0003800000 */
.L_x_558:
[----:B------:R-:W2:Y:S01]  /*11730*/  LDL.LU R14, [R1+0x200] ;  /* 0x00020000010e7983 */ /* 0x000ea20000300800 */
[----:B------:R-:W-:Y:S01]  /*11740*/  LOP3.LUT P0, RZ, R8, 0xff, RZ, 0xc0, !PT ;  /* 0x000000ff08ff7812 */ /* 0x000fe2000780c0ff */
[----:B------:R-:W-:Y:S01]  /*11750*/  VIADD R6, R6, UR13 ;  /* 0x0000000d06067c36 */ /* 0x000fe20008000000 */
[----:B------:R-:W-:Y:S01]  /*11760*/  ULDC.64 UR8, c[0x0][0x650] ;  /* 0x0001940000087ab9 */ /* 0x000fe20000000a00 */
[----:B------:R-:W3:Y:S01]  /*11770*/  LDL.LU R12, [R1+0x204] ;  /* 0x00020400010c7983 */ /* 0x000ee20000300800 */
[----:B------:R-:W-:Y:S01]  /*11780*/  UISETP.GE.U32.AND UP0, UPT, UR13, 0x3, UPT ;  /* 0x000000030d00788c */ /* 0x000fe2000bf06070 */
[----:B------:R-:W-:Y:S01]  /*11790*/  BSSY B1, `(.L_x_563) ;  /* 0x0000074000017945 */ /* 0x000fe20003800000 */
[----:B------:R-:W-:Y:S01]  /*117a0*/  IMAD.MOV.U32 R9, RZ, RZ, -0x1 ;  /* 0xffffffffff097424 */ /* 0x000fe200078e00ff */
[----:B------:R-:W-:Y:S02]  /*117b0*/  PRMT R4, RZ, 0x7610, R4 ;  /* 0x00007610ff047816 */ /* 0x000fe40000000004 */
[----:B------:R-:W-:-:S02]  /*117c0*/  PRMT R8, RZ, 0x7610, R8 ;  /* 0x00007610ff087816 */ /* 0x000fc40000000008 */
[----:B------:R-:W-:Y:S02]  /*117d0*/  PLOP3.LUT P1, PT, PT, PT, UP0, 0x80, 0x0 ;  /* 0x000000000000781c */ /* 0x000fe40003f2f008 */
[----:B------:R-:W0:Y:S01]  /*117e0*/  @P0 S2R R3, SR_CgaCtaId ;  /* 0x0000000000030919 */ /* 0x000e220000008800 */
[----:B------:R-:W-:-:S04]  /*117f0*/  @P0 MOV R2, 0x400 ;  /* 0x0000040000020802 */ /* 0x000fc80000000f00 */
[----:B0-----:R-:W-:-:S04]  /*11800*/  @P0 LEA R2, R3, R2, 0x18 ;  /* 0x0000000203020211 */ /* 0x001fc800078ec0ff */
[----:B------:R0:W-:Y:S01]  /*11810*/  @P0 SYNCS.ARRIVE.TRANS64.A1T0 RZ, [R2+URZ+0x48], RZ ;  /* 0x000048ff02ff09a7 */ /* 0x0001e2000810003f */
[----:B------:R-:W-:Y:S01]  /*11820*/  ISETP.GT.U32.AND P0, PT, R6, 0x2, PT ;  /* 0x000000020600780c */ /* 0x000fe20003f04070 */
[----:B0-----:R-:W-:-:S05]  /*11830*/  IMAD.U32 R2, RZ, RZ, UR13 ;  /* 0x0000000dff027e24 */ /* 0x001fca000f8e00ff */
[----:B------:R-:W-:Y:S01]  /*11840*/  ISETP.LT.U32.AND P0, PT, R2, 0x3, P0 ;  /* 0x000000030200780c */ /* 0x000fe20000701070 */
[----:B------:R-:W-:-:S04]  /*11850*/  IMAD.WIDE.U32 R2, R6, -0x55555555, RZ ;  /* 0xaaaaaaab06027825 */ /* 0x000fc800078e00ff */
[----:B------:R-:W-:Y:S01]  /*11860*/  IMAD.MOV.U32 R2, RZ, RZ, -0x1 ;  /* 0xffffffffff027424 */ /* 0x000fe200078e00ff */
[----:B------:R-:W-:Y:S02]  /*11870*/  SHF.R.U32.HI R5, RZ, 0x1, R3 ;  /* 0x00000001ff057819 */ /* 0x000fe40000011603 */
[----:B------:R-:W-:-:S03]  /*11880*/  SEL R3, RZ, 0x1, !P0 ;  /* 0x00000001ff037807 */ /* 0x000fc60004000000 */
[----:B------:R-:W-:Y:S01]  /*11890*/  IMAD R6, R5, -0x3, R6 ;  /* 0xfffffffd05067824 */ /* 0x000fe200078e0206 */
[----:B------:R-:W-:Y:S01]  /*118a0*/  LOP3.LUT R0, R0, R3, RZ, 0x3c, !PT ;  /* 0x0000000300007212 */ /* 0x000fe200078e3cff */
[----:B------:R-:W-:-:S03]  /*118b0*/  IMAD.MOV.U32 R3, RZ, RZ, -0x1 ;  /* 0xffffffffff037424 */ /* 0x000fc600078e00ff */
[----:B------:R-:W-:Y:S02]  /*118c0*/  @P1 LOP3.LUT R0, R0, 0x1, R5, 0x78, !PT ;  /* 0x0000000100001812 */ /* 0x000fe400078e7805 */
[----:B---3--:R-:W-:-:S04]  /*118d0*/  IADD3 R12, P0, R12, UR24, RZ ;  /* 0x000000180c0c7c10 */ /* 0x008fc8000ff1e0ff */
[----:B--2---:R-:W-:Y:S01]  /*118e0*/  IADD3.X R14, R14, UR15, RZ, P0, !PT ;  /* 0x0000000f0e0e7c10 */ /* 0x004fe200087fe4ff */
[----:B------:R0:W-:Y:S01]  /*118f0*/  STL [R1+0x204], R12 ;  /* 0x0002040c01007387 */ /* 0x0001e20000100800 */
[----:B------:R-:W-:-:S03]  /*11900*/  ISETP.GE.U32.AND P0, PT, R12, UR8, PT ;  /* 0x000000080c007c0c */ /* 0x000fc6000bf06070 */
[----:B------:R0:W-:Y:S01]  /*11910*/  STL [R1+0x200], R14 ;  /* 0x0002000e01007387 */ /* 0x0001e20000100800 */
[----:B------:R-:W-:-:S13]  /*11920*/  ISETP.GE.U32.AND.EX P0, PT, R14, UR9, PT, P0 ;  /* 0x000000090e007c0c */ /* 0x000fda000bf06100 */
[----:B0-----:R-:W-:Y:S05]  /*11930*/  @P0 BRA `(.L_x_564) ;  /* 0x0000000400640947 */ /* 0x001fea0003800000 */
[----:B------:R-:W0:Y:S01]  /*11940*/  S2R R7, SR_CTAID.X ;  /* 0x0000000000077919 */ /* 0x000e220000002500 */
[----:B------:R-:W-:Y:S01]  /*11950*/  ULDC UR8, c[0x0][0x150] ;  /* 0x0000540000087ab9 */ /* 0x000fe20000000800 */
[----:B------:R-:W1:Y:S01]  /*11960*/  LDC R4, c[0x0][0x144] ;  /* 0x00005100ff047b82 */ /* 0x000e620000000800 */
[----:B------:R-:W-:Y:S01]  /*11970*/  UISETP.NE.AND UP0, UPT, UR46, URZ, UPT ;  /* 0x0000003f2e00728c */ /* 0x000fe2000bf05270 */
[----:B------:R-:W2:Y:S01]  /*11980*/  S2R R5, SR_CTAID.Y ;  /* 0x0000000000057919 */ /* 0x000ea20000002600 */
[----:B------:R-:W-:-:S04]  /*11990*/  ULDC UR11, c[0x0][0x630] ;  /* 0x00018c00000b7ab9 */ /* 0x000fc80000000800 */
[----:B------:R-:W-:Y:S01]  /*119a0*/  PLOP3.LUT P0, PT, PT, PT, UP0, 0x80, 0x0 ;  /* 0x000000000000781c */ /* 0x000fe20003f0f008 */
[----:B------:R-:W3:Y:S01]  /*119b0*/  LDC R10, c[0x0][0x148] ;  /* 0x00005200ff0a7b82 */ /* 0x000ee20000000800 */
[----:B0-----:R-:W-:Y:S02]  /*119c0*/  I2FP.F32.U32 R2, R7 ;  /* 0x0000000700027245 */ /* 0x001fe40000201000 */
[----:B--2---:R-:W-:-:S03]  /*119d0*/  I2FP.F32.U32 R3, R5 ;  /* 0x0000000500037245 */ /* 0x004fc60000201000 */
[----:B------:R-:W-:Y:S01]  /*119e0*/  FMUL R2, R2, UR8 ;  /* 0x0000000802027c20 */ /* 0x000fe20008400000 */
[----:B------:R-:W-:Y:S02]  /*119f0*/  ULDC UR8, c[0x0][0x154] ;  /* 0x0000550000087ab9 */ /* 0x000fe40000000800 */
[----:B------:R-:W-:Y:S01]  /*11a00*/  FMUL R9, R3, UR8 ;  /* 0x0000000803097c20 */ /* 0x000fe20008400000 */
[----:B------:R-:W-:Y:S02]  /*11a10*/  ULDC.64 UR8, c[0x0][0x628] ;  /* 0x00018a0000087ab9 */ /* 0x000fe40000000a00 */
[----:B------:R-:W0:Y:S08]  /*11a20*/  F2I.U32.TRUNC.NTZ R2, R2 ;  /* 0x0000000200027305 */ /* 0x000e30000020f000 */
[----:B------:R-:W2:Y:S01]  /*11a30*/  F2I.U32.TRUNC.NTZ R9, R9 ;  /* 0x0000000900097305 */ /* 0x000ea2000020f000 */
[----:B0-----:R-:W-:-:S02]  /*11a40*/  IMAD.MOV R3, RZ, RZ, -R2 ;  /* 0x000000ffff037224 */ /* 0x001fc400078e0a02 */
[----:B------:R-:W-:Y:S02]  /*11a50*/  IMAD.MOV.U32 R2, RZ, RZ, R12 ;  /* 0x000000ffff027224 */ /* 0x000fe400078e000c */
[----:B-1----:R-:W-:Y:S02]  /*11a60*/  IMAD R7, R4, R3, R7 ;  /* 0x0000000304077224 */ /* 0x002fe400078e0207 */
[----:B--2---:R-:W-:-:S04]  /*11a70*/  IMAD.MOV R3, RZ, RZ, -R9 ;  /* 0x000000ffff037224 */ /* 0x004fc800078e0a09 */
[----:B---3--:R-:W-:Y:S01]  /*11a80*/  @P0 IMAD R7, R10, R3, R5 ;  /* 0x000000030a070224 */ /* 0x008fe200078e0205 */
[----:B------:R-:W-:Y:S01]  /*11a90*/  ISETP.NE.U32.AND P0, PT, RZ, UR8, PT ;  /* 0x00000008ff007c0c */ /* 0x000fe2000bf05070 */
[----:B------:R-:W-:-:S03]  /*11aa0*/  IMAD.MOV.U32 R3, RZ, RZ, R14 ;  /* 0x000000ffff037224 */ /* 0x000fc600078e000e */
[----:B------:R-:W-:-:S13]  /*11ab0*/  ISETP.NE.AND.EX P0, PT, RZ, UR9, PT, P0 ;  /* 0x00000009ff007c0c */ /* 0x000fda000bf05300 */
[----:B------:R-:W-:Y:S05]  /*11ac0*/  @!P0 BRA `(.L_x_565) ;  /* 0x0000000000288947 */ /* 0x000fea0003800000 */
[----:B------:R-:W-:Y:S02]  /*11ad0*/  ULDC UR10, c[0x0][0x634] ;  /* 0x00018d00000a7ab9 */ /* 0x000fe40000000800 */
[----:B------:R-:W-:-:S05]  /*11ae0*/  IADD3 R3, P0, R12, UR10, RZ ;  /* 0x0000000a0c037c10 */ /* 0x000fca000ff1e0ff */
[----:B------:R-:W-:-:S04]  /*11af0*/  IMAD.X R9, RZ, RZ, R14, P0 ;  /* 0x000000ffff097224 */ /* 0x000fc800000e060e */
[----:B------:R-:W-:-:S04]  /*11b00*/  IMAD.WIDE.U32 R4, R9, UR8, RZ ;  /* 0x0000000809047c25 */ /* 0x000fc8000f8e00ff */
[----:B------:R-:W-:-:S04]  /*11b10*/  IMAD.WIDE.U32 R4, P0, R3, UR9, R4 ;  /* 0x0000000903047c25 */ /* 0x000fc8000f800004 */
[----:B------:R-:W-:-:S04]  /*11b20*/  IMAD.WIDE.U32 R2, R3, UR8, RZ ;  /* 0x0000000803027c25 */ /* 0x000fc8000f8e00ff */
[----:B------:R-:W-:Y:S01]  /*11b30*/  IMAD.MOV.U32 R2, RZ, RZ, R5 ;  /* 0x000000ffff027224 */ /* 0x000fe200078e0005 */
[----:B------:R-:W-:Y:S01]  /*11b40*/  IADD3 RZ, P1, R3, R4, RZ ;  /* 0x0000000403ff7210 */ /* 0x000fe20007f3e0ff */
[----:B------:R-:W-:-:S04]  /*11b50*/  IMAD.X R3, RZ, RZ, RZ, P0 ;  /* 0x000000ffff037224 */ /* 0x000fc800000e06ff */
[----:B------:R-:W-:-:S08]  /*11b60*/  IMAD.WIDE.U32.X R2, R9, UR9, R2, P1 ;  /* 0x0000000909027c25 */ /* 0x000fd000088e0402 */
.L_x_565:
[--C-:B------:R-:W-:Y:S01]  /*11b70*/  SHF.R.U64 R9, R2, UR11, R3.reuse ;  /* 0x0000000b02097c19 */ /* 0x100fe20008001203 */
[----:B------:R-:W-:Y:S01]  /*11b80*/  ULDC.64 UR8, c[0x0][0x620] ;  /* 0x0001880000087ab9 */ /* 0x000fe20000000a00 */
[----:B------:R-:W-:Y:S01]  /*11b90*/  SHF.R.U32.HI R2, RZ, UR11, R3 ;  /* 0x0000000bff027c19 */ /* 0x000fe20008011603 */
[----:B------:R-:W-:Y:S01]  /*11ba0*/  IMAD.MOV.U32 R3, RZ, RZ, R14 ;  /* 0x000000ffff037224 */ /* 0x000fe200078e000e */
[----:B------:R-:W-:Y:S01]  /*11bb0*/  IADD3 R11, P0, RZ, -R9, RZ ;  /* 0x80000009ff0b7210 */ /* 0x000fe20007f1e0ff */
[----:B------:R-:W-:-:S04]  /*11bc0*/  ULDC.64 UR10, c[0x0][0x640] ;  /* 0x00019000000a7ab9 */ /* 0x000fc80000000a00 */
[----:B------:R-:W-:Y:S01]  /*11bd0*/  IMAD.X R2, RZ, RZ, ~R2, P0 ;  /* 0x000000ffff027224 */ /* 0x000fe200000e0e02 */
[----:B------:R-:W-:-:S03]  /*11be0*/  ISETP.NE.U32.AND P0, PT, RZ, UR10, PT ;  /* 0x0000000aff007c0c */ /* 0x000fc6000bf05070 */
[----:B------:R-:W-:Y:S01]  /*11bf0*/  IMAD R2, R2, UR8, RZ ;  /* 0x0000000802027c24 */ /* 0x000fe2000f8e02ff */
[----:B------:R-:W-:-:S03]  /*11c00*/  ISETP.NE.AND.EX P0, PT, RZ, UR11, PT, P0 ;  /* 0x0000000bff007c0c */ /* 0x000fc6000bf05300 */
[----:B------:R-:W-:Y:S02]  /*11c10*/  IMAD R5, R11, UR9, R2 ;  /* 0x000000090b057c24 */ /* 0x000fe4000f8e0202 */
[----:B------:R-:W-:-:S04]  /*11c20*/  IMAD.MOV.U32 R2, RZ, RZ, R12 ;  /* 0x000000ffff027224 */ /* 0x000fc800078e000c */
[----:B------:R-:W-:Y:S01]  /*11c30*/  IMAD.WIDE.U32 R2, R11, UR8, R2 ;  /* 0x000000080b027c25 */ /* 0x000fe2000f8e0002 */
[----:B------:R-:W-:-:S03]  /*11c40*/  ULDC UR8, c[0x0][0x618] ;  /* 0x0001860000087ab9 */ /* 0x000fc60000000800 */
[----:B------:R-:W-:-:S05]  /*11c50*/  IMAD.IADD R3, R3, 0x1, R5 ;  /* 0x0000000103037824 */ /* 0x000fca00078e0205 */
[--C-:B------:R-:W-:Y:S02]  /*11c60*/  SHF.R.U64 R10, R2, UR8, R3.reuse ;  /* 0x00000008020a7c19 */ /* 0x100fe40008001203 */
[----:B------:R-:W-:Y:S01]  /*11c70*/  SHF.R.U32.HI R3, RZ, UR8, R3 ;  /* 0x00000008ff037c19 */ /* 0x000fe20008011603 */
[----:B------:R-:W-:-:S03]  /*11c80*/  ULDC UR8, c[0x0][0x608] ;  /* 0x0001820000087ab9 */ /* 0x000fc60000000800 */
[--C-:B------:R-:W-:Y:S02]  /*11c90*/  SHF.R.U64 R12, R10, UR8, R3.reuse ;  /* 0x000000080a0c7c19 */ /* 0x100fe40008001203 */
[----:B------:R-:W-:Y:S01]  /*11ca0*/  SHF.R.U32.HI R3, RZ, UR8, R3 ;  /* 0x00000008ff037c19 */ /* 0x000fe20008011603 */
[----:B------:R-:W-:-:S03]  /*11cb0*/  ULDC UR8, c[0x0][0x658] ;  /* 0x0001960000087ab9 */ /* 0x000fc60000000800 */
[--C-:B------:R-:W-:Y:S02]  /*11cc0*/  SHF.R.U64 R11, R12, UR8, R3.reuse ;  /* 0x000000080c0b7c19 */ /* 0x100fe40008001203 */
[----:B------:R-:W-:-:S03]  /*11cd0*/  SHF.R.U32.HI R13, RZ, UR8, R3 ;  /* 0x00000008ff0d7c19 */ /* 0x000fc60008011603 */
[----:B------:R-:W-:Y:S02]  /*11ce0*/  IMAD.MOV.U32 R2, RZ, RZ, R11 ;  /* 0x000000ffff027224 */ /* 0x000fe400078e000b */
[----:B------:R-:W-:Y:S01]  /*11cf0*/  IMAD.MOV.U32 R3, RZ, RZ, R13 ;  /* 0x000000ffff037224 */ /* 0x000fe200078e000d */
[----:B------:R-:W-:Y:S06]  /*11d00*/  @!P0 BRA `(.L_x_566) ;  /* 0x0000000000288947 */ /* 0x000fec0003800000 */
        /* <DEDUP_REMOVED lines=10> */
.L_x_566:
[----:B------:R-:W-:Y:S01]  /*11db0*/  ULDC UR8, c[0x0][0x648] ;  /* 0x0001920000087ab9 */ /* 0x000fe20000000800 */
[----:B------:R-:W-:Y:S01]  /*11dc0*/  LOP3.LUT R12, R12, UR7, RZ, 0xc0, !PT ;  /* 0x000000070c0c7c12 */ /* 0x000fe2000f8ec0ff */
[----:B------:R-:W-:Y:S01]  /*11dd0*/  UISETP.NE.AND UP0, UPT, UR46, URZ, UPT ;  /* 0x0000003f2e00728c */ /* 0x000fe2000bf05270 */
[----:B------:R-:W-:Y:S01]  /*11de0*/  SHF.R.U64 R3, R2, UR8, R3 ;  /* 0x0000000802037c19 */ /* 0x000fe20008001203 */
[----:B------:R-:W-:Y:S01]  /*11df0*/  ULDC UR8, c[0x0][0x638] ;  /* 0x00018e0000087ab9 */ /* 0x000fe20000000800 */
[----:B------:R-:W-:-:S03]  /*11e00*/  LOP3.LUT R4, R10, UR4, RZ, 0xc0, !PT ;  /* 0x000000040a047c12 */ /* 0x000fc6000f8ec0ff */
[----:B------:R-:W-:Y:S01]  /*11e10*/  IMAD.MOV R2, RZ, RZ, -R3 ;  /* 0x000000ffff027224 */ /* 0x000fe200078e0a03 */
[----:B------:R-:W-:Y:S01]  /*11e20*/  PLOP3.LUT P0, PT, PT, PT, UP0, 0x40, 0x0 ;  /* 0x000000000000781c */ /* 0x000fe20003f0e808 */
[----:B------:R-:W-:Y:S01]  /*11e30*/  IMAD R12, R3, UR5, R12 ;  /* 0x00000005030c7c24 */ /* 0x000fe2000f8e020c */
[----:B------:R-:W-:Y:S01]  /*11e40*/  PLOP3.LUT P1, PT, PT, PT, UP0, 0x40, 0x0 ;  /* 0x000000000000781c */ /* 0x000fe20003f2e808 */
[----:B------:R-:W-:Y:S01]  /*11e50*/  IMAD R11, R2, UR8, R11 ;  /* 0x00000008020b7c24 */ /* 0x000fe2000f8e020b */
[----:B------:R-:W-:Y:S02]  /*11e60*/  ULDC UR8, c[0x0][0x610] ;  /* 0x0001840000087ab9 */ /* 0x000fe40000000800 */
[----:B------:R-:W-:Y:S01]  /*11e70*/  IMAD R7, R12, UR8, R7 ;  /* 0x000000080c077c24 */ /* 0x000fe2000f8e0207 */
[----:B------:R-:W-:Y:S02]  /*11e80*/  ULDC UR8, c[0x0][0x600] ;  /* 0x0001800000087ab9 */ /* 0x000fe40000000800 */
[----:B------:R-:W-:-:S05]  /*11e90*/  IMAD R4, R11, UR8, R4 ;  /* 0x000000080b047c24 */ /* 0x000fca000f8e0204 */
[----:B------:R-:W-:Y:S02]  /*11ea0*/  SEL R2, R4, R7, P0 ;  /* 0x0000000704027207 */ /* 0x000fe40000000000 */
[----:B------:R-:W-:Y:S01]  /*11eb0*/  SEL R3, R7, R4, P1 ;  /* 0x0000000407037207 */ /* 0x000fe20000800000 */
[----:B------:R-:W-:-:S07]  /*11ec0*/  IMAD.MOV.U32 R4, RZ, RZ, 0x1 ;  /* 0x00000001ff047424 */ /* 0x000fce00078e00ff */
.L_x_564:
[----:B------:R-:W-:Y:S05]  /*11ed0*/  BSYNC B1 ;  /* 0x0000000000017941 */ /* 0x000fea0003800000 */
.L_x_563:
[----:B------:R-:W-:-:S13]  /*11ee0*/  LOP3.LUT P0, RZ, R4, 0xff, RZ, 0xc0, !PT ;  /* 0x000000ff04ff7812 */ /* 0x000fda000780c0ff */
[----:B------:R-:W-:Y:S05]  /*11ef0*/  @P0 BRA `(.L_x_567) ;  /* 0xfffffff400100947 */ /* 0x000fea000383ffff */
[----:B------:R-:W-:Y:S05]  /*11f00*/  BSYNC B0 ;  /* 0x0000000000007941 */ /* 0x000fea0003800000 */
.L_x_556:
[----:B------:R-:W-:-:S03]  /*11f10*/  UMOV UR8, 0xffffffff ;  /* 0xffffffff00087882 */ /* 0x000fc60000000000 */
[----:B------:R-:W-:Y:S05]  /*11f20*/  BRA.DIV UR8, `(.L_x_568) ;  /* 0x0000000208f47947 */ /* 0x000fea000b800000 */
[----:B------:R-:W-:-:S13]  /*11f30*/  ELECT P6, URZ, PT ;  /* 0x00000000003f782f */ /* 0x000fda00038c0000 */
.L_x_581:
[----:B------:R-:W-:Y:S04]  /*11f40*/  BSSY B0, `(.L_x_569) ;  /* 0x0000023000007945 */ /* 0x000fe80003800000 */
[----:B------:R-:W-:Y:S05]  /*11f50*/  @!P6 BRA `(.L_x_570) ;  /* 0x000000000084e947 */ /* 0x000fea0003800000 */
[----:B------:R-:W-:-:S04]  /*11f60*/  ULOP3.LUT UR8, UR40, 0x2, URZ, 0xfc, !UPT ;  /* 0x0000000228087892 */ /* 0x000fc8000f8efc3f */
[----:B------:R-:W-:-:S06]  /*11f70*/  UISETP.NE.AND UP0, UPT, UR8, 0x3, UPT ;  /* 0x000000030800788c */ /* 0x000fcc000bf05270 */
[----:B------:R-:W-:-:S13]  /*11f80*/  PLOP3.LUT P0, PT, PT, PT, UP0, 0x80, 0x0 ;  /* 0x000000000000781c */ /* 0x000fda0003f0f008 */
[----:B------:R-:W-:Y:S05]  /*11f90*/  @!P0 BRA `(.L_x_571) ;  /* 0x0000000000048947 */ /* 0x000fea0003800000 */
[----:B------:R-:W-:Y:S01]  /*11fa0*/  BPT.TRAP 0x1 ;  /* 0x000000040000795c */ /* 0x000fe20000300000 */
.L_x_571:
[----:B------:R-:W0:Y:S01]  /*11fb0*/  S2R R3, SR_CgaCtaId ;  /* 0x0000000000037919 */ /* 0x000e220000008800 */
[----:B------:R-:W-:-:S04]  /*11fc0*/  MOV R2, 0x400 ;  /* 0x0000040000027802 */ /* 0x000fc80000000f00 */
[----:B0-----:R-:W-:Y:S02]  /*11fd0*/  LEA R3, R3, R2, 0x18 ;  /* 0x0000000203037211 */ /* 0x001fe400078ec0ff */
[----:B------:R-:W-:-:S03]  /*11fe0*/  SHF.L.U32 R2, R0, 0x1f, RZ ;  /* 0x0000001f00027819 */ /* 0x000fc600000006ff */
[----:B------:R-:W-:-:S04]  /*11ff0*/  VIADD R3, R3, 0x18 ;  /* 0x0000001803037836 */ /* 0x000fc80000000000 */
[----:B------:R-:W-:-:S04]  /*12000*/  IMAD R5, R6, 0x8, R3 ;  /* 0x0000000806057824 */ /* 0x000fc800078e0203 */
[----:B------:R-:W0:Y:S02]  /*12010*/  SYNCS.PHASECHK.TRANS64.TRYWAIT P0, [R5+URZ], R2 ;  /* 0x00000002050075a7 */ /* 0x000e24000800017f */
[----:B0-----:R-:W-:Y:S05]  /*12020*/  @!P0 BRA `(.L_x_572) ;  /* 0x0000000000d48947 */ /* 0x001fea0003800000 */
.L_x_582:
[----:B------:R-:W-:-:S05]  /*12030*/  VIADD R6, R6, 0x1 ;  /* 0x0000000106067836 */ /* 0x000fca0000000000 */
[----:B------:R-:W-:-:S04]  /*12040*/  ISETP.NE.AND P0, PT, R6, 0x3, PT ;  /* 0x000000030600780c */ /* 0x000fc80003f05270 */
[----:B0-----:R-:W-:Y:S02]  /*12050*/  SEL R5, RZ, 0x1, P0 ;  /* 0x00000001ff057807 */ /* 0x001fe40000000000 */
[----:B------:R-:W-:Y:S02]  /*12060*/  SEL R6, R6, RZ, P0 ;  /* 0x000000ff06067207 */ /* 0x000fe40000000000 */
[----:B------:R-:W-:-:S03]  /*12070*/  LOP3.LUT R5, R0, R5, RZ, 0x3c, !PT ;  /* 0x0000000500057212 */ /* 0x000fc600078e3cff */
[----:B------:R-:W-:Y:S01]  /*12080*/  IMAD R7, R6, 0x8, R3 ;  /* 0x0000000806077824 */ /* 0x000fe200078e0203 */
[----:B------:R-:W-:-:S04]  /*12090*/  SHF.L.U32 R0, R5, 0x1f, RZ ;  /* 0x0000001f05007819 */ /* 0x000fc800000006ff */
[----:B------:R-:W0:Y:S02]  /*120a0*/  SYNCS.PHASECHK.TRANS64.TRYWAIT P0, [R7+URZ], R0 ;  /* 0x00000000070075a7 */ /* 0x000e24000800017f */
[----:B0-----:R-:W-:Y:S05]  /*120b0*/  @!P0 BRA `(.L_x_573) ;  /* 0x0000000000c48947 */ /* 0x001fea0003800000 */
.L_x_583:
[----:B0-----:R-:W-:-:S05]  /*120c0*/  VIADD R0, R6, 0x1 ;  /* 0x0000000106007836 */ /* 0x001fca0000000000 */
[----:B------:R-:W-:-:S04]  /*120d0*/  ISETP.NE.AND P0, PT, R0, 0x3, PT ;  /* 0x000000030000780c */ /* 0x000fc80003f05270 */
[----:B------:R-:W-:Y:S02]  /*120e0*/  SEL R2, RZ, 0x1, P0 ;  /* 0x00000001ff027807 */ /* 0x000fe40000000000 */
[----:B------:R-:W-:Y:S02]  /*120f0*/  SEL R0, R0, RZ, P0 ;  /* 0x000000ff00007207 */ /* 0x000fe40000000000 */
[----:B------:R-:W-:-:S03]  /*12100*/  LOP3.LUT R2, R5, R2, RZ, 0x3c, !PT ;  /* 0x0000000205027212 */ /* 0x000fc600078e3cff */
[----:B------:R-:W-:Y:S01]  /*12110*/  IMAD R3, R0, 0x8, R3 ;  /* 0x0000000800037824 */ /* 0x000fe200078e0203 */
[----:B------:R-:W-:-:S07]  /*12120*/  SHF.L.U32 R0, R2, 0x1f, RZ ;  /* 0x0000001f02007819 */ /* 0x000fce00000006ff */
.L_x_574:
[----:B0-----:R0:W1:Y:S02]  /*12130*/  SYNCS.PHASECHK.TRANS64.TRYWAIT P0, [R3+URZ], R0 ;  /* 0x00000000030075a7 */ /* 0x001064000800017f */
[----:B-1----:R-:W-:Y:S05]  /*12140*/  @!P0 NANOSLEEP.SYNCS 0x989680 ;  /* 0x009896800000895d */ /* 0x002fea0003900000 */
[----:B------:R-:W1:Y:S02]  /*12150*/  @!P0 SYNCS.PHASECHK.TRANS64 P0, [R3+URZ], R0 ;  /* 0x00000000030085a7 */ /* 0x000e64000800007f */
[----:B-1----:R-:W-:Y:S05]  /*12160*/  @!P0 BRA `(.L_x_574) ;  /* 0xfffffffc00f08947 */ /* 0x002fea000383ffff */
.L_x_570:
[----:B------:R-:W-:Y:S05]  /*12170*/  BSYNC B0 ;  /* 0x0000000000007941 */ /* 0x000fea0003800000 */
.L_x_569:
[----:B------:R-:W-:Y:S05]  /*12180*/  EXIT ;  /* 0x000000000000794d */ /* 0x000fea0003800000 */
.L_x_21:
[----:B--2---:R2:W3:Y:S02]  /*12190*/  SYNCS.PHASECHK.TRANS64.TRYWAIT P1, [R3+URZ], R2 ;  /* 0x00000002030075a7 */ /* 0x0044e4000802017f */
[----:B---3--:R-:W-:Y:S05]  /*121a0*/  @!P1 NANOSLEEP.SYNCS 0x989680 ;  /* 0x009896800000995d */ /* 0x008fea0003900000 */
[----:B------:R-:W3:Y:S02]  /*121b0*/  @!P1 SYNCS.PHASECHK.TRANS64 P1, [R3+URZ], R2 ;  /* 0x00000002030095a7 */ /* 0x000ee4000802007f */
[----:B---3--:R-:W-:Y:S05]  /*121c0*/  @!P1 BRA `(.L_x_21) ;  /* 0xfffffffc00f09947 */ /* 0x008fea000383ffff */
[----:B------:R-:W-:Y:S05]  /*121d0*/  BRA `(.L_x_20) ;  /* 0xfffffef400447947 */ /* 0x000fea000383ffff */
.L_x_26:
[----:B-1----:R1:W2:Y:S02]  /*121e0*/  SYNCS.PHASECHK.TRANS64.TRYWAIT P1, [R5+URZ], R6 ;  /* 0x00000006050075a7 */ /* 0x0022a4000802017f */
[----:B--2---:R-:W-:Y:S05]  /*121f0*/  @!P1 NANOSLEEP.SYNCS 0x989680 ;  /* 0x009896800000995d */ /* 0x004fea0003900000 */
[----:B------:R-:W2:Y:S02]  /*12200*/  @!P1 SYNCS.PHASECHK.TRANS64 P1, [R5+URZ], R6 ;  /* 0x00000006050095a7 */ /* 0x000ea4000802007f */
[----:B--2---:R-:W-:Y:S05]  /*12210*/  @!P1 BRA `(.L_x_26) ;  /* 0xfffffffc00f09947 */ /* 0x004fea000383ffff */
[----:B------:R-:W-:Y:S05]  /*12220*/  BRA `(.L_x_25) ;  /* 0xfffffef800e87947 */ /* 0x000fea000383ffff */
.L_x_557:
[----:B------:R-:W-:Y:S01]  /*12230*/  BSSY B1, `(.L_x_575) ;  /* 0x0000006000017945 */ /* 0x000fe20003800000 */
[----:B------:R-:W-:-:S07]  /*12240*/  IMAD.MOV.U32 R15, RZ, RZ, -0x1 ;  /* 0xffffffffff0f7424 */ /* 0x000fce00078e00ff */
[----:B------:R-:W-:Y:S05]  /*12250*/  WARPSYNC.COLLECTIVE R15, `(.L_x_576) ;  /* 0x000000000f0c7348 */ /* 0x000fea0003c00000 */
[----:B------:R-:W-:Y:S02]  /*12260*/  ELECT P6, UR62, PT ;  /* 0x00000000003e782f */ /* 0x000fe400038c0000 */
[----:B------:R-:W-:Y:S01]  /*12270*/  MOV R14, UR62 ;  /* 0x0000003e000e7c02 */ /* 0x000fe20008000f00 */
[----:B------:R-:W-:Y:S10]  /*12280*/  ENDCOLLECTIVE ;  /* 0x000000000000791b */ /* 0x000ff40003800000 */
.L_x_576:
[----:B------:R-:W-:Y:S05]  /*12290*/  BSYNC B1 ;  /* 0x0000000000017941 */ /* 0x000fea0003800000 */
.L_x_575:
[----:B------:R-:W-:Y:S05]  /*122a0*/  BRA `(.L_x_577) ;  /* 0xfffffff000307947 */ /* 0x000fea000383ffff */
.L_x_560:
[----:B0-----:R0:W2:Y:S02]  /*122b0*/  SYNCS.PHASECHK.TRANS64.TRYWAIT P0, [R12+URZ+0x18], R7 ;  /* 0x000018070c0075a7 */ /* 0x0010a4000800017f */
[----:B--2---:R-:W-:Y:S05]  /*122c0*/  @!P0 NANOSLEEP.SYNCS 0x989680 ;  /* 0x009896800000895d */ /* 0x004fea0003900000 */
[----:B------:R-:W2:Y:S02]  /*122d0*/  @!P0 SYNCS.PHASECHK.TRANS64 P0, [R12+URZ+0x18], R7 ;  /* 0x000018070c0085a7 */ /* 0x000ea4000800007f */
[----:B--2---:R-:W-:Y:S05]  /*122e0*/  @!P0 BRA `(.L_x_560) ;  /* 0xfffffffc00f08947 */ /* 0x004fea000383ffff */
[----:B------:R-:W-:Y:S05]  /*122f0*/  BRA `(.L_x_578) ;  /* 0xfffffff0006c7947 */ /* 0x000fea000383ffff */
.L_x_568:
[----:B------:R-:W-:Y:S01]  /*12300*/  BSSY B0, `(.L_x_579) ;  /* 0x0000006000007945 */ /* 0x000fe20003800000 */
[----:B------:R-:W-:-:S07]  /*12310*/  IMAD.MOV.U32 R15, RZ, RZ, -0x1 ;  /* 0xffffffffff0f7424 */ /* 0x000fce00078e00ff */
[----:B------:R-:W-:Y:S05]  /*12320*/  WARPSYNC.COLLECTIVE R15, `(.L_x_580) ;  /* 0x000000000f0c7348 */ /* 0x000fea0003c00000 */
[----:B------:R-:W-:Y:S02]  /*12330*/  ELECT P6, UR62, PT ;  /* 0x00000000003e782f */ /* 0x000fe400038c0000 */
[----:B------:R-:W-:Y:S01]  /*12340*/  MOV R14, UR62 ;  /* 0x0000003e000e7c02 */ /* 0x000fe20008000f00 */
[----:B------:R-:W-:Y:S10]  /*12350*/  ENDCOLLECTIVE ;  /* 0x000000000000791b */ /* 0x000ff40003800000 */
.L_x_580:
[----:B------:R-:W-:Y:S05]  /*12360*/  BSYNC B0 ;  /* 0x0000000000007941 */ /* 0x000fea0003800000 */
.L_x_579:
[----:B------:R-:W-:Y:S05]  /*12370*/  BRA `(.L_x_581) ;  /* 0xfffffff800f07947 */ /* 0x000fea000383ffff */
.L_x_572:
[----:B0-----:R0:W1:Y:S02]  /*12380*/  SYNCS.PHASECHK.TRANS64.TRYWAIT P0, [R5+URZ], R2 ;  /* 0x00000002050075a7 */ /* 0x001064000800017f */
[----:B-1----:R-:W-:Y:S05]  /*12390*/  @!P0 NANOSLEEP.SYNCS 0x989680 ;  /* 0x009896800000895d */ /* 0x002fea0003900000 */
[----:B------:R-:W1:Y:S02]  /*123a0*/  @!P0 SYNCS.PHASECHK.TRANS64 P0, [R5+URZ], R2 ;  /* 0x00000002050085a7 */ /* 0x000e64000800007f */
[----:B-1----:R-:W-:Y:S05]  /*123b0*/  @!P0 BRA `(.L_x_572) ;  /* 0xfffffffc00f08947 */ /* 0x002fea000383ffff */
[----:B------:R-:W-:Y:S05]  /*123c0*/  BRA `(.L_x_582) ;  /* 0xfffffffc00187947 */ /* 0x000fea000383ffff */
.L_x_573:
[----:B0-----:R0:W1:Y:S02]  /*123d0*/  SYNCS.PHASECHK.TRANS64.TRYWAIT P0, [R7+URZ], R0 ;  /* 0x00000000070075a7 */ /* 0x001064000800017f */
[----:B-1----:R-:W-:Y:S05]  /*123e0*/  @!P0 NANOSLEEP.SYNCS 0x989680 ;  /* 0x009896800000895d */ /* 0x002fea0003900000 */
[----:B------:R-:W1:Y:S02]  /*123f0*/  @!P0 SYNCS.PHASECHK.TRANS64 P0, [R7+URZ], R0 ;  /* 0x00000000070085a7 */ /* 0x000e64000800007f */
[----:B-1----:R-:W-:Y:S05]  /*12400*/  @!P0 BRA `(.L_x_573) ;  /* 0xfffffffc00f08947 */ /* 0x002fea000383ffff */
[----:B------:R-:W-:Y:S05]  /*12410*/  BRA `(.L_x_583) ;  /* 0xfffffffc00287947 */ /* 0x000fea000383ffff */
.L_x_584:
[----:B------:R-:W-:-:S00]  /*12420*/  BRA `(.L_x_584) ;  /* 0xfffffffc00fc7947 */ /* 0x000fc0000383ffff */
[----:B------:R-:W-:-:S00]  /*12430*/  NOP ;  /* 0x0000000000007918 */ /* 0x000fc00000000000 */
        /* <DEDUP_REMOVED lines=12> */
.L_x_585:


//--------------------- .nv.global.init           --------------------------
	.section	.nv.global.init,"aw",@progbits
.nv.global.init:
	.type		$str$22,@object
	.size		$str$22,($str$23 - $str$22)
$str$22:
        /*0000*/ 	.byte	0x6b, 0x5f, 0x74, 0x69, 0x6c, 0x65, 0x5f, 0x63, 0x6f, 0x75, 0x6e, 0x74, 0x20, 0x3e, 0x3d, 0x20
        /*0010*/ 	.byte	0x31, 0x00
	.type		$str$23,@object
	.size		$str$23,(__unnamed_1 - $str$23)
$str$23:
        /*0012*/ 	.byte	0x2f, 0x74, 0x6d, 0x70, 0x2f, 0x63, 0x75, 0x74, 0x6c, 0x61, 0x73, 0x73, 0x5f, 0x73, 0x77, 0x65
        /*0022*/ 	.byte	0x65, 0x70, 0x5f, 0x73, 0x72, 0x63, 0x2f, 0x69, 0x6e, 0x63, 0x6c, 0x75, 0x64, 0x65, 0x2f, 0x63
        /*0032*/ 	.byte	0x75, 0x74, 0x6c, 0x61, 0x73, 0x73, 0x2f, 0x67, 0x65, 0x6d, 0x6d, 0x2f, 0x63, 0x6f, 0x6c, 0x6c
        /*0042*/ 	.byte	0x65, 0x63, 0x74, 0x69, 0x76, 0x65, 0x2f, 0x73, 0x6d, 0x39, 0x30, 0x5f, 0x6d, 0x6d, 0x61, 0x5f
        /*0052*/ 	.byte	0x74, 0x6d, 0x61, 0x5f, 0x67, 0x6d, 0x6d, 0x61, 0x5f, 0x73, 0x73, 0x5f, 0x77, 0x61, 0x72, 0x70
        /*0062*/ 	.byte	0x73, 0x70, 0x65, 0x63, 0x69, 0x61, 0x6c, 0x69, 0x7a, 0x65, 0x64, 0x2e, 0x68, 0x70, 0x70, 0x00
	.type		__unnamed_1,@object
	.size		__unnamed_1,(.L_0 - __unnamed_1)
__unnamed_1:
        /* <DEDUP_REMOVED lines=174> */
.L_0:


//--------------------- .nv.shared._ZN7cutlass13device_kernelINS_4gemm6kernel13GemmUniversalIN4cute5tupleIJiiiiEEENS1_10collective13CollectiveMmaINS1_34MainloopSm90TmaGmmaWarpSpecializedILi3ENS5_IJNS4_1CILi2EEENSA_ILi1EEESC_EEENS1_35KernelTmaWarpSpecializedCooperativeEEENS5_IJNSA_ILi256EEESG_NSA_ILi32EEEEEEaNS5_IJlSC_lEEEaSJ_NS4_8TiledMMAINS4_8MMA_AtomIJNS4_4SM904GMMA27MMA_64x256x32_S32S8S8_SS_TNEEEENS4_6LayoutISD_NS5_IJSC_NSA_ILi0EEESR_EEEEENS5_IJNS4_10UnderscoreESU_SU_EEEEENS4_13SM90_TMA_LOADENS4_14ComposedLayoutINS4_7SwizzleILi1ELi4ELi3EEENS4_18smem_ptr_flag_bitsILi8EEENSQ_INS5_IJNSA_ILi8EEESH_EEENS5_IJSH_SC_EEEEEEEvNS4_8identityENS4_23SM90_TMA_LOAD_MULTICASTES17_vS18_EENS_8epilogue10collective6detail29Sm90TmaWarpSpecializedAdapterINS1C_15DefaultEpilogueIaSJ_SJ_NS1B_6thread17LinearCombinationIaLi1EiiLNS1G_9ScaleType4KindE0ELNS_15FloatRoundStyleE2EaEENS1_15EpilogueDefaultEEEEEvvEEEEvNT_6ParamsE --------------------------
	.section	.nv.shared._ZN7cutlass13device_kernelINS_4gemm6kernel13GemmUniversalIN4cute5tupleIJiiiiEEENS1_10collective13CollectiveMmaINS1_34MainloopSm90TmaGmmaWarpSpecializedILi3ENS5_IJNS4_1CILi2EEENSA_ILi1EEESC_EEENS1_35KernelTmaWarpSpecializedCooperativeEEENS5_IJNSA_ILi256EEESG_NSA_ILi32EEEEEEaNS5_IJlSC_lEEEaSJ_NS4_8TiledMMAINS4_8MMA_AtomIJNS4_4SM904GMMA27MMA_64x256x32_S32S8S8_SS_TNEEEENS4_6LayoutISD_NS5_IJSC_NSA_ILi0EEESR_EEEEENS5_IJNS4_10UnderscoreESU_SU_EEEEENS4_13SM90_TMA_LOADENS4_14ComposedLayoutINS4_7SwizzleILi1ELi4ELi3EEENS4_18smem_ptr_flag_bitsILi8EEENSQ_INS5_IJNSA_ILi8EEESH_EEENS5_IJSH_SC_EEEEEEEvNS4_8identityENS4_23SM90_TMA_LOAD_MULTICASTES17_vS18_EENS_8epilogue10collective6detail29Sm90TmaWarpSpecializedAdapterINS1C_15DefaultEpilogueIaSJ_SJ_NS1B_6thread17LinearCombinationIaLi1EiiLNS1G_9ScaleType4KindE0ELNS_15FloatRoundStyleE2EaEENS1_15EpilogueDefaultEEEEEvvEEEEvNT_6ParamsE,"aw",@nobits
	.sectionflags	@""
	.align	16
	.zero		1024


//--------------------- .nv.shared.reserved.0     --------------------------
	.section	.nv.shared.reserved.0,"aw",@nobits
	.weak		__nv_reservedSMEM_offset_0_alias
	.size		__nv_reservedSMEM_offset_0_alias, 0, 0
	.other		__nv_reservedSMEM_offset_0_alias,@"STO_CUDA_RESERVED_SHARED STV_DEFAULT"
__nv_reservedSMEM_offset_0_alias:
	.zero		0


//--------------------- .nv.global                --------------------------
	.section	.nv.global,"aw",@nobits
.nv.global:
	.type		_ZN39_INTERNAL_6c333ac6_4_k_cu_2e4fba4b_71814cute1_E,@object
	.size		_ZN39_INTERNAL_6c333ac6_4_k_cu_2e4fba4b_71814cute1_E,(_ZN39_INTERNAL_6c333ac6_4_k_cu_2e4fba4b_71814cuda3std3__45__cpo6cbeginE - _ZN39_INTERNAL_6c333ac6_4_k_cu_2e4fba4b_71814cute1_E)
_ZN39_INTERNAL_6c333ac6_4_k_cu_2e4fba4b_71814cute1_E:
	.zero		1
	.type		_ZN39_INTERNAL_6c333ac6_4_k_cu_2e4fba4b_71814cuda3std3__45__cpo6cbeginE,@object
	.size		_ZN39_INTERNAL_6c333ac6_4_k_cu_2e4fba4b_71814cuda3std3__45__cpo6cbeginE,(_ZN39_INTERNAL_6c333ac6_4_k_cu_2e4fba4b_71814cuda3std3__48in_placeE - _ZN39_INTERNAL_6c333ac6_4_k_cu_2e4fba4b_71814cuda3std3__45__cpo6cbeginE)
_ZN39_INTERNAL_6c333ac6_4_k_cu_2e4fba4b_71814cuda3std3__45__cpo6cbeginE:
	.zero		1
	.type		_ZN39_INTERNAL_6c333ac6_4_k_cu_2e4fba4b_71814cuda3std3__48in_placeE,@object
	.size		_ZN39_INTERNAL_6c333ac6_4_k_cu_2e4fba4b_71814cuda3std3__48in_placeE,(_ZN39_INTERNAL_6c333ac6_4_k_cu_2e4fba4b_71814cuda3std6ranges3__45__cpo9iter_moveE - _ZN39_INTERNAL_6c333ac6_4_k_cu_2e4fba4b_71814cuda3std3__48in_placeE)
_ZN39_INTERNAL_6c333ac6_4_k_cu_2e4fba4b_71814cuda3std3__48in_placeE:
	.zero		1
	.type		_ZN39_INTERNAL_6c333ac6_4_k_cu_2e4fba4b_71814cuda3std6ranges3__45__cpo9iter_moveE,@object
	.size		_ZN39_INTERNAL_6c333ac6_4_k_cu_2e4fba4b_71814cuda3std6ranges3__45__cpo9iter_moveE,(_ZN39_INTERNAL_6c333ac6_4_k_cu_2e4fba4b_71814cuda3std3__45__cpo5beginE - _ZN39_INTERNAL_6c333ac6_4_k_cu_2e4fba4b_71814cuda3std6ranges3__45__cpo9iter_moveE)
_ZN39_INTERNAL_6c333ac6_4_k_cu_2e4fba4b_71814cuda3std6ranges3__45__cpo9iter_moveE:
	.zero		1
	.type		_ZN39_INTERNAL_6c333ac6_4_k_cu_2e4fba4b_71814cuda3std3__45__cpo5beginE,@object
	.size		_ZN39_INTERNAL_6c333ac6_4_k_cu_2e4fba4b_71814cuda3std3__45__cpo5beginE,(_ZN39_INTERNAL_6c333ac6_4_k_cu_2e4fba4b_71814cuda3std3__441_GLOBAL__N__6c333ac6_4_k_cu_2e4fba4b_71816ignoreE - _ZN39_INTERNAL_6c333ac6_4_k_cu_2e4fba4b_71814cuda3std3__45__cpo5beginE)
_ZN39_INTERNAL_6c333ac6_4_k_cu_2e4fba4b_71814cuda3std3__45__cpo5beginE:
	.zero		1
	.type		_ZN39_INTERNAL_6c333ac6_4_k_cu_2e4fba4b_71814cuda3std3__441_GLOBAL__N__6c333ac6_4_k_cu_2e4fba4b_71816ignoreE,@object
	.size		_ZN39_INTERNAL_6c333ac6_4_k_cu_2e4fba4b_71814cuda3std3__441_GLOBAL__N__6c333ac6_4_k_cu_2e4fba4b_71816ignoreE,(_ZN39_INTERNAL_6c333ac6_4_k_cu_2e4fba4b_71814cute7productE - _ZN39_INTERNAL_6c333ac6_4_k_cu_2e4fba4b_71814cuda3std3__441_GLOBAL__N__6c333ac6_4_k_cu_2e4fba4b_71816ignoreE)
_ZN39_INTERNAL_6c333ac6_4_k_cu_2e4fba4b_71814cuda3std3__441_GLOBAL__N__6c333ac6_4_k_cu_2e4fba4b_71816ignoreE:
	.zero		1
	.type		_ZN39_INTERNAL_6c333ac6_4_k_cu_2e4fba4b_71814cute7productE,@object
	.size		_ZN39_INTERNAL_6c333ac6_4_k_cu_2e4fba4b_71814cute7productE,(_ZN39_INTERNAL_6c333ac6_4_k_cu_2e4fba4b_71814cuda3std3__45__cpo3endE - _ZN39_INTERNAL_6c333ac6_4_k_cu_2e4fba4b_71814cute7productE)
_ZN39_INTERNAL_6c333ac6_4_k_cu_2e4fba4b_71814cute7productE:
	.zero		1
	.type		_ZN39_INTERNAL_6c333ac6_4_k_cu_2e4fba4b_71814cuda3std3__45__cpo3endE,@object
	.size		_ZN39_INTERNAL_6c333ac6_4_k_cu_2e4fba4b_71814cuda3std3__45__cpo3endE,(_ZN39_INTERNAL_6c333ac6_4_k_cu_2e4fba4b_71814cuda3std3__419piecewise_constructE - _ZN39_INTERNAL_6c333ac6_4_k_cu_2e4fba4b_71814cuda3std3__45__cpo3endE)
_ZN39_INTERNAL_6c333ac6_4_k_cu_2e4fba4b_71814cuda3std3__45__cpo3endE:
	.zero		1
	.type		_ZN39_INTERNAL_6c333ac6_4_k_cu_2e4fba4b_71814cuda3std3__419piecewise_constructE,@object
	.size		_ZN39_INTERNAL_6c333ac6_4_k_cu_2e4fba4b_71814cuda3std3__419piecewise_constructE,(_ZN39_INTERNAL_6c333ac6_4_k_cu_2e4fba4b_71814cuda3std3__45__cpo4cendE - _ZN39_INTERNAL_6c333ac6_4_k_cu_2e4fba4b_71814cuda3std3__419piecewise_constructE)
_ZN39_INTERNAL_6c333ac6_4_k_cu_2e4fba4b_71814cuda3std3__419piecewise_constructE:
	.zero		1
	.type		_ZN39_INTERNAL_6c333ac6_4_k_cu_2e4fba4b_71814cuda3std3__45__cpo4cendE,@object
	.size		_ZN39_INTERNAL_6c333ac6_4_k_cu_2e4fba4b_71814cuda3std3__45__cpo4cendE,(_ZN39_INTERNAL_6c333ac6_4_k_cu_2e4fba4b_71814cuda3std6ranges3__45__cpo4swapE - _ZN39_INTERNAL_6c333ac6_4_k_cu_2e4fba4b_71814cuda3std3__45__cpo4cendE)
_ZN39_INTERNAL_6c333ac6_4_k_cu_2e4fba4b_71814cuda3std3__45__cpo4cendE:
	.zero		1
	.type		_ZN39_INTERNAL_6c333ac6_4_k_cu_2e4fba4b_71814cuda3std6ranges3__45__cpo4swapE,@object
	.size		_ZN39_INTERNAL_6c333ac6_4_k_cu_2e4fba4b_71814cuda3std6ranges3__45__cpo4swapE,(.L_8 - _ZN39_INTERNAL_6c333ac6_4_k_cu_2e4fba4b_71814cuda3std6ranges3__45__cpo4swapE)
_ZN39_INTERNAL_6c333ac6_4_k_cu_2e4fba4b_71814cuda3std6ranges3__45__cpo4swapE:
	.zero		1
.L_8:


//--------------------- .nv.constant0._ZN7cutlass13device_kernelINS_4gemm6kernel13GemmUniversalIN4cute5tupleIJiiiiEEENS1_10collective13CollectiveMmaINS1_34MainloopSm90TmaGmmaWarpSpecializedILi3ENS5_IJNS4_1CILi2EEENSA_ILi1EEESC_EEENS1_35KernelTmaWarpSpecializedCooperativeEEENS5_IJNSA_ILi256EEESG_NSA_ILi32EEEEEEaNS5_IJlSC_lEEEaSJ_NS4_8TiledMMAINS4_8MMA_AtomIJNS4_4SM904GMMA27MMA_64x256x32_S32S8S8_SS_TNEEEENS4_6LayoutISD_NS5_IJSC_NSA_ILi0EEESR_EEEEENS5_IJNS4_10UnderscoreESU_SU_EEEEENS4_13SM90_TMA_LOADENS4_14ComposedLayoutINS4_7SwizzleILi1ELi4ELi3EEENS4_18smem_ptr_flag_bitsILi8EEENSQ_INS5_IJNSA_ILi8EEESH_EEENS5_IJSH_SC_EEEEEEEvNS4_8identityENS4_23SM90_TMA_LOAD_MULTICASTES17_vS18_EENS_8epilogue10collective6detail29Sm90TmaWarpSpecializedAdapterINS1C_15DefaultEpilogueIaSJ_SJ_NS1B_6thread17LinearCombinationIaLi1EiiLNS1G_9ScaleType4KindE0ELNS_15FloatRoundStyleE2EaEENS1_15EpilogueDefaultEEEEEvvEEEEvNT_6ParamsE --------------------------
	.section	.nv.constant0._ZN7cutlass13device_kernelINS_4gemm6kernel13GemmUniversalIN4cute5tupleIJiiiiEEENS1_10collective13CollectiveMmaINS1_34MainloopSm90TmaGmmaWarpSpecializedILi3ENS5_IJNS4_1CILi2EEENSA_ILi1EEESC_EEENS1_35KernelTmaWarpSpecializedCooperativeEEENS5_IJNSA_ILi256EEESG_NSA_ILi32EEEEEEaNS5_IJlSC_lEEEaSJ_NS4_8TiledMMAINS4_8MMA_AtomIJNS4_4SM904GMMA27MMA_64x256x32_S32S8S8_SS_TNEEEENS4_6LayoutISD_NS5_IJSC_NSA_ILi0EEESR_EEEEENS5_IJNS4_10UnderscoreESU_SU_EEEEENS4_13SM90_TMA_LOADENS4_14ComposedLayoutINS4_7SwizzleILi1ELi4ELi3EEENS4_18smem_ptr_flag_bitsILi8EEENSQ_INS5_IJNSA_ILi8EEESH_EEENS5_IJSH_SC_EEEEEEEvNS4_8identityENS4_23SM90_TMA_LOAD_MULTICASTES17_vS18_EENS_8epilogue10collective6detail29Sm90TmaWarpSpecializedAdapterINS1C_15DefaultEpilogueIaSJ_SJ_NS1B_6thread17LinearCombinationIaLi1EiiLNS1G_9ScaleType4KindE0ELNS_15FloatRoundStyleE2EaEENS1_15EpilogueDefaultEEEEEvvEEEEvNT_6ParamsE,"a",@progbits
	.sectionflags	@""
	.align	4
.nv.constant0._ZN7cutlass13device_kernelINS_4gemm6kernel13GemmUniversalIN4cute5tupleIJiiiiEEENS1_10collective13CollectiveMmaINS1_34MainloopSm90TmaGmmaWarpSpecializedILi3ENS5_IJNS4_1CILi2EEENSA_ILi1EEESC_EEENS1_35KernelTmaWarpSpecializedCooperativeEEENS5_IJNSA_ILi256EEESG_NSA_ILi32EEEEEEaNS5_IJlSC_lEEEaSJ_NS4_8TiledMMAINS4_8MMA_AtomIJNS4_4SM904GMMA27MMA_64x256x32_S32S8S8_SS_TNEEEENS4_6LayoutISD_NS5_IJSC_NSA_ILi0EEESR_EEEEENS5_IJNS4_10UnderscoreESU_SU_EEEEENS4_13SM90_TMA_LOADENS4_14ComposedLayoutINS4_7SwizzleILi1ELi4ELi3EEENS4_18smem_ptr_flag_bitsILi8EEENSQ_INS5_IJNSA_ILi8EEESH_EEENS5_IJSH_SC_EEEEEEEvNS4_8identityENS4_23SM90_TMA_LOAD_MULTICASTES17_vS18_EENS_8epilogue10collective6detail29Sm90TmaWarpSpecializedAdapterINS1C_15DefaultEpilogueIaSJ_SJ_NS1B_6thread17LinearCombinationIaLi1EiiLNS1G_9ScaleType4KindE0ELNS_15FloatRoundStyleE2EaEENS1_15EpilogueDefaultEEEEEvvEEEEvNT_6ParamsE:
	.zero		1664


//--------------------- SYMBOLS --------------------------

	.type		.nv.reservedSmem.offset0,@object
	.size		.nv.reservedSmem.offset0,0x4
	.type		__assertfail,@function
